//
// Generated by NVIDIA NVVM Compiler
//
// Compiler Build ID: CL-36424714
// Cuda compilation tools, release 13.0, V13.0.88
// Based on NVVM 20.0.0
//

.version 9.0
.target sm_100
.address_size 64

	// .globl	rgb2yuv
.extern .func __assertfail
(
	.param .b64 __assertfail_param_0,
	.param .b64 __assertfail_param_1,
	.param .b32 __assertfail_param_2,
	.param .b64 __assertfail_param_3,
	.param .b64 __assertfail_param_4
)
;
.global .align 1 .b8 __unnamed_1[112] = {118, 111, 105, 100, 32, 114, 103, 98, 50, 121, 117, 118, 40, 99, 111, 110, 115, 116, 32, 117, 110, 115, 105, 103, 110, 101, 100, 32, 99, 104, 97, 114, 32, 42, 44, 32, 117, 110, 115, 105, 103, 110, 101, 100, 32, 108, 111, 110, 103, 44, 32, 117, 110, 115, 105, 103, 110, 101, 100, 32, 108, 111, 110, 103, 44, 32, 117, 110, 115, 105, 103, 110, 101, 100, 32, 108, 111, 110, 103, 44, 32, 117, 110, 115, 105, 103, 110, 101, 100, 32, 99, 104, 97, 114, 32, 42, 44, 32, 117, 110, 115, 105, 103, 110, 101, 100, 32, 105, 110, 116, 41};
.global .align 1 .b8 __unnamed_2[97] = {118, 111, 105, 100, 32, 121, 117, 118, 50, 114, 103, 98, 40, 99, 111, 110, 115, 116, 32, 117, 110, 115, 105, 103, 110, 101, 100, 32, 99, 104, 97, 114, 32, 42, 44, 32, 117, 110, 115, 105, 103, 110, 101, 100, 32, 108, 111, 110, 103, 44, 32, 117, 110, 115, 105, 103, 110, 101, 100, 32, 108, 111, 110, 103, 44, 32, 117, 110, 115, 105, 103, 110, 101, 100, 32, 105, 110, 116, 44, 32, 117, 110, 115, 105, 103, 110, 101, 100, 32, 99, 104, 97, 114, 32, 42, 41};
.global .align 1 .b8 $str[15] = {112, 105, 116, 99, 104, 32, 62, 61, 32, 119, 105, 100, 116, 104};
.global .align 1 .b8 $str$1[27] = {47, 116, 109, 112, 47, 115, 97, 115, 115, 95, 99, 117, 95, 107, 98, 119, 101, 105, 56, 50, 95, 47, 107, 46, 99, 117};
.global .align 1 .b8 $str$4[14] = {119, 105, 100, 116, 104, 32, 60, 61, 32, 52, 48, 57, 54};
.global .align 1 .b8 $str$5[15] = {104, 101, 105, 103, 104, 116, 32, 60, 61, 32, 52, 48, 57, 54};
.global .align 1 .b8 $str$6[17] = {99, 32, 61, 61, 32, 51, 32, 124, 124, 32, 99, 32, 61, 61, 32, 52};
.global .align 1 .b8 $str$7[14] = {112, 105, 116, 99, 104, 32, 60, 61, 32, 52, 48, 57, 54};

.visible .entry rgb2yuv(
	.param .u64 .ptr .align 1 rgb2yuv_param_0,
	.param .u64 rgb2yuv_param_1,
	.param .u64 rgb2yuv_param_2,
	.param .u64 rgb2yuv_param_3,
	.param .u64 .ptr .align 1 rgb2yuv_param_4,
	.param .u32 rgb2yuv_param_5
)
{
	.reg .pred 	%p<34>;
	.reg .b16 	%rs<31>;
	.reg .b32 	%r<15>;
	.reg .b32 	%f<104>;
	.reg .b64 	%rd<70>;

	ld.param.u64 	%rd10, [rgb2yuv_param_0];
	ld.param.u64 	%rd11, [rgb2yuv_param_1];
	ld.param.u64 	%rd14, [rgb2yuv_param_2];
	ld.param.u64 	%rd13, [rgb2yuv_param_3];
	ld.param.u64 	%rd15, [rgb2yuv_param_4];
	ld.param.u32 	%r1, [rgb2yuv_param_5];
	cvta.to.global.u64 	%rd1, %rd15;
	cvta.to.global.u64 	%rd2, %rd10;
	mov.u32 	%r2, %ctaid.x;
	mov.u32 	%r3, %ntid.x;
	mov.u32 	%r4, %tid.x;
	mad.lo.s32 	%r5, %r2, %r3, %r4;
	cvt.u64.u32 	%rd3, %r5;
	mov.u32 	%r6, %ctaid.y;
	mov.u32 	%r7, %ntid.y;
	mov.u32 	%r8, %tid.y;
	mad.lo.s32 	%r9, %r6, %r7, %r8;
	cvt.u64.u32 	%rd4, %r9;
	cvt.u64.u32 	%rd5, %r1;
	mul.wide.u32 	%rd16, %r1, %r9;
	add.s64 	%rd6, %rd16, %rd3;
	mad.lo.s64 	%rd7, %rd11, %rd4, %rd3;
	setp.le.u64 	%p1, %rd11, %rd3;
	setp.le.u64 	%p2, %rd14, %rd4;
	or.pred  	%p3, %p1, %p2;
	@%p3 bra 	$L__BB0_14;
	mul.lo.s64 	%rd8, %rd14, %rd5;
	setp.ge.u64 	%p4, %rd6, %rd8;
	mul.lo.s64 	%rd9, %rd14, %rd11;
	setp.ge.u64 	%p5, %rd7, %rd9;
	or.pred  	%p6, %p5, %p4;
	@%p6 bra 	$L__BB0_14;
	setp.le.u64 	%p7, %rd11, %rd5;
	@%p7 bra 	$L__BB0_4;
	mov.u64 	%rd17, $str;
	cvta.global.u64 	%rd18, %rd17;
	mov.u64 	%rd19, $str$1;
	cvta.global.u64 	%rd20, %rd19;
	mov.u64 	%rd21, __unnamed_1;
	cvta.global.u64 	%rd22, %rd21;
	{ // callseq 0, 0
	.param .b64 param0;
	st.param.b64 	[param0], %rd18;
	.param .b64 param1;
	st.param.b64 	[param1], %rd20;
	.param .b32 param2;
	st.param.b32 	[param2], 66;
	.param .b64 param3;
	st.param.b64 	[param3], %rd22;
	.param .b64 param4;
	st.param.b64 	[param4], 1;
	call.uni 
	__assertfail, 
	(
	param0, 
	param1, 
	param2, 
	param3, 
	param4
	);
	} // callseq 0
$L__BB0_4:
	setp.lt.u64 	%p8, %rd11, 4097;
	@%p8 bra 	$L__BB0_6;
	mov.u64 	%rd23, $str$4;
	cvta.global.u64 	%rd24, %rd23;
	mov.u64 	%rd25, $str$1;
	cvta.global.u64 	%rd26, %rd25;
	mov.u64 	%rd27, __unnamed_1;
	cvta.global.u64 	%rd28, %rd27;
	{ // callseq 1, 0
	.param .b64 param0;
	st.param.b64 	[param0], %rd24;
	.param .b64 param1;
	st.param.b64 	[param1], %rd26;
	.param .b32 param2;
	st.param.b32 	[param2], 69;
	.param .b64 param3;
	st.param.b64 	[param3], %rd28;
	.param .b64 param4;
	st.param.b64 	[param4], 1;
	call.uni 
	__assertfail, 
	(
	param0, 
	param1, 
	param2, 
	param3, 
	param4
	);
	} // callseq 1
$L__BB0_6:
	setp.lt.u64 	%p9, %rd14, 4097;
	@%p9 bra 	$L__BB0_8;
	mov.u64 	%rd29, $str$5;
	cvta.global.u64 	%rd30, %rd29;
	mov.u64 	%rd31, $str$1;
	cvta.global.u64 	%rd32, %rd31;
	mov.u64 	%rd33, __unnamed_1;
	cvta.global.u64 	%rd34, %rd33;
	{ // callseq 2, 0
	.param .b64 param0;
	st.param.b64 	[param0], %rd30;
	.param .b64 param1;
	st.param.b64 	[param1], %rd32;
	.param .b32 param2;
	st.param.b32 	[param2], 70;
	.param .b64 param3;
	st.param.b64 	[param3], %rd34;
	.param .b64 param4;
	st.param.b64 	[param4], 1;
	call.uni 
	__assertfail, 
	(
	param0, 
	param1, 
	param2, 
	param3, 
	param4
	);
	} // callseq 2
$L__BB0_8:
	add.s64 	%rd35, %rd13, -3;
	setp.lt.u64 	%p10, %rd35, 2;
	@%p10 bra 	$L__BB0_10;
	mov.u64 	%rd36, $str$6;
	cvta.global.u64 	%rd37, %rd36;
	mov.u64 	%rd38, $str$1;
	cvta.global.u64 	%rd39, %rd38;
	mov.u64 	%rd40, __unnamed_1;
	cvta.global.u64 	%rd41, %rd40;
	{ // callseq 3, 0
	.param .b64 param0;
	st.param.b64 	[param0], %rd37;
	.param .b64 param1;
	st.param.b64 	[param1], %rd39;
	.param .b32 param2;
	st.param.b32 	[param2], 71;
	.param .b64 param3;
	st.param.b64 	[param3], %rd41;
	.param .b64 param4;
	st.param.b64 	[param4], 1;
	call.uni 
	__assertfail, 
	(
	param0, 
	param1, 
	param2, 
	param3, 
	param4
	);
	} // callseq 3
$L__BB0_10:
	setp.lt.u32 	%p11, %r1, 4097;
	@%p11 bra 	$L__BB0_12;
	mov.u64 	%rd42, $str$7;
	cvta.global.u64 	%rd43, %rd42;
	mov.u64 	%rd44, $str$1;
	cvta.global.u64 	%rd45, %rd44;
	mov.u64 	%rd46, __unnamed_1;
	cvta.global.u64 	%rd47, %rd46;
	{ // callseq 4, 0
	.param .b64 param0;
	st.param.b64 	[param0], %rd43;
	.param .b64 param1;
	st.param.b64 	[param1], %rd45;
	.param .b32 param2;
	st.param.b32 	[param2], 72;
	.param .b64 param3;
	st.param.b64 	[param3], %rd47;
	.param .b64 param4;
	st.param.b64 	[param4], 1;
	call.uni 
	__assertfail, 
	(
	param0, 
	param1, 
	param2, 
	param3, 
	param4
	);
	} // callseq 4
$L__BB0_12:
	mad.lo.s64 	%rd48, %rd7, %rd13, %rd2;
	ld.global.nc.u8 	%rs1, [%rd48];
	cvt.u16.u8 	%rs2, %rs1;
	ld.global.nc.u8 	%rs3, [%rd48+1];
	cvt.u16.u8 	%rs4, %rs3;
	ld.global.nc.u8 	%rs5, [%rd48+2];
	cvt.u16.u8 	%rs6, %rs5;
	cvt.rn.f32.u16 	%f1, %rs2;
	cvt.rn.f32.u16 	%f2, %rs4;
	mul.f32 	%f3, %f2, 0f3F1645A2;
	fma.rn.f32 	%f4, %f1, 0f3E991687, %f3;
	cvt.rn.f32.u16 	%f5, %rs6;
	fma.rn.f32 	%f6, %f5, 0f3DE978D5, %f4;
	setp.gt.f32 	%p12, %f6, 0f437F0000;
	selp.f32 	%f7, 0f437F0000, %f6, %p12;
	cvt.rzi.u32.f32 	%r11, %f7;
	add.s64 	%rd49, %rd1, %rd6;
	st.global.u8 	[%rd49], %r11;
	or.b64  	%rd51, %rd3, %rd4;
	and.b64  	%rd52, %rd51, 1;
	setp.eq.b64 	%p13, %rd52, 1;
	@%p13 bra 	$L__BB0_14;
	ld.param.u64 	%rd69, [rgb2yuv_param_0];
	shr.u32 	%r12, %r1, 1;
	cvt.u64.u32 	%rd53, %r12;
	min.u64 	%rd54, %rd7, %rd9;
	add.s64 	%rd55, %rd7, 1;
	min.u64 	%rd56, %rd55, %rd9;
	add.s64 	%rd57, %rd7, %rd11;
	min.u64 	%rd58, %rd57, %rd9;
	add.s64 	%rd59, %rd55, %rd11;
	min.u64 	%rd60, %rd59, %rd9;
	cvta.to.global.u64 	%rd61, %rd69;
	mad.lo.s64 	%rd62, %rd54, %rd13, %rd61;
	ld.global.nc.u8 	%rs7, [%rd62];
	cvt.u16.u8 	%rs8, %rs7;
	ld.global.nc.u8 	%rs9, [%rd62+1];
	cvt.u16.u8 	%rs10, %rs9;
	ld.global.nc.u8 	%rs11, [%rd62+2];
	cvt.u16.u8 	%rs12, %rs11;
	cvt.rn.f32.u16 	%f8, %rs8;
	cvt.rn.f32.u16 	%f9, %rs10;
	mul.f32 	%f10, %f9, 0f3F1645A2;
	fma.rn.f32 	%f11, %f8, 0f3E991687, %f10;
	cvt.rn.f32.u16 	%f12, %rs12;
	fma.rn.f32 	%f13, %f12, 0f3DE978D5, %f11;
	sub.f32 	%f14, %f13, %f12;
	div.rn.f32 	%f15, %f14, 0f3FDDC0CA;
	add.f32 	%f16, %f15, 0fC3000000;
	neg.f32 	%f17, %f16;
	setp.gt.f32 	%p14, %f16, 0f00000000;
	setp.lt.f32 	%p15, %f16, 0fC37F0000;
	selp.f32 	%f18, 0f437F0000, %f17, %p15;
	selp.f32 	%f19, 0f00000000, %f18, %p14;
	mad.lo.s64 	%rd63, %rd56, %rd13, %rd61;
	ld.global.nc.u8 	%rs13, [%rd63];
	cvt.u16.u8 	%rs14, %rs13;
	ld.global.nc.u8 	%rs15, [%rd63+1];
	cvt.u16.u8 	%rs16, %rs15;
	ld.global.nc.u8 	%rs17, [%rd63+2];
	cvt.u16.u8 	%rs18, %rs17;
	cvt.rn.f32.u16 	%f20, %rs14;
	cvt.rn.f32.u16 	%f21, %rs16;
	mul.f32 	%f22, %f21, 0f3F1645A2;
	fma.rn.f32 	%f23, %f20, 0f3E991687, %f22;
	cvt.rn.f32.u16 	%f24, %rs18;
	fma.rn.f32 	%f25, %f24, 0f3DE978D5, %f23;
	sub.f32 	%f26, %f25, %f24;
	div.rn.f32 	%f27, %f26, 0f3FDDC0CA;
	add.f32 	%f28, %f27, 0fC3000000;
	neg.f32 	%f29, %f28;
	setp.gt.f32 	%p16, %f28, 0f00000000;
	setp.lt.f32 	%p17, %f28, 0fC37F0000;
	selp.f32 	%f30, 0f437F0000, %f29, %p17;
	selp.f32 	%f31, 0f00000000, %f30, %p16;
	mad.lo.s64 	%rd64, %rd58, %rd13, %rd61;
	ld.global.nc.u8 	%rs19, [%rd64];
	cvt.u16.u8 	%rs20, %rs19;
	ld.global.nc.u8 	%rs21, [%rd64+1];
	cvt.u16.u8 	%rs22, %rs21;
	ld.global.nc.u8 	%rs23, [%rd64+2];
	cvt.u16.u8 	%rs24, %rs23;
	cvt.rn.f32.u16 	%f32, %rs20;
	cvt.rn.f32.u16 	%f33, %rs22;
	mul.f32 	%f34, %f33, 0f3F1645A2;
	fma.rn.f32 	%f35, %f32, 0f3E991687, %f34;
	cvt.rn.f32.u16 	%f36, %rs24;
	fma.rn.f32 	%f37, %f36, 0f3DE978D5, %f35;
	sub.f32 	%f38, %f37, %f36;
	div.rn.f32 	%f39, %f38, 0f3FDDC0CA;
	add.f32 	%f40, %f39, 0fC3000000;
	neg.f32 	%f41, %f40;
	setp.gt.f32 	%p18, %f40, 0f00000000;
	setp.lt.f32 	%p19, %f40, 0fC37F0000;
	selp.f32 	%f42, 0f437F0000, %f41, %p19;
	selp.f32 	%f43, 0f00000000, %f42, %p18;
	mad.lo.s64 	%rd65, %rd60, %rd13, %rd61;
	ld.global.nc.u8 	%rs25, [%rd65];
	cvt.u16.u8 	%rs26, %rs25;
	ld.global.nc.u8 	%rs27, [%rd65+1];
	cvt.u16.u8 	%rs28, %rs27;
	ld.global.nc.u8 	%rs29, [%rd65+2];
	cvt.u16.u8 	%rs30, %rs29;
	cvt.rn.f32.u16 	%f44, %rs26;
	cvt.rn.f32.u16 	%f45, %rs28;
	mul.f32 	%f46, %f45, 0f3F1645A2;
	fma.rn.f32 	%f47, %f44, 0f3E991687, %f46;
	cvt.rn.f32.u16 	%f48, %rs30;
	fma.rn.f32 	%f49, %f48, 0f3DE978D5, %f47;
	sub.f32 	%f50, %f49, %f48;
	div.rn.f32 	%f51, %f50, 0f3FDDC0CA;
	add.f32 	%f52, %f51, 0fC3000000;
	neg.f32 	%f53, %f52;
	setp.gt.f32 	%p20, %f52, 0f00000000;
	setp.lt.f32 	%p21, %f52, 0fC37F0000;
	selp.f32 	%f54, 0f437F0000, %f53, %p21;
	selp.f32 	%f55, 0f00000000, %f54, %p20;
	add.f32 	%f56, %f18, 0fC3000000;
	mul.f32 	%f57, %f56, 0f3EACDE3C;
	selp.f32 	%f58, 0fC22CDE3C, %f57, %p14;
	sub.f32 	%f59, %f13, %f58;
	sub.f32 	%f60, %f59, %f9;
	div.rn.f32 	%f61, %f60, 0f3F32B032;
	add.f32 	%f62, %f61, 0f43000000;
	setp.lt.f32 	%p22, %f62, 0f00000000;
	setp.gt.f32 	%p23, %f62, 0f437F0000;
	selp.f32 	%f63, 0f437F0000, %f62, %p23;
	selp.f32 	%f64, 0f00000000, %f63, %p22;
	add.f32 	%f65, %f30, 0fC3000000;
	mul.f32 	%f66, %f65, 0f3EACDE3C;
	selp.f32 	%f67, 0fC22CDE3C, %f66, %p16;
	sub.f32 	%f68, %f25, %f67;
	sub.f32 	%f69, %f68, %f21;
	div.rn.f32 	%f70, %f69, 0f3F32B032;
	add.f32 	%f71, %f70, 0f43000000;
	setp.lt.f32 	%p24, %f71, 0f00000000;
	setp.gt.f32 	%p25, %f71, 0f437F0000;
	selp.f32 	%f72, 0f437F0000, %f71, %p25;
	selp.f32 	%f73, 0f00000000, %f72, %p24;
	add.f32 	%f74, %f42, 0fC3000000;
	mul.f32 	%f75, %f74, 0f3EACDE3C;
	selp.f32 	%f76, 0fC22CDE3C, %f75, %p18;
	sub.f32 	%f77, %f37, %f76;
	sub.f32 	%f78, %f77, %f33;
	div.rn.f32 	%f79, %f78, 0f3F32B032;
	add.f32 	%f80, %f79, 0f43000000;
	setp.lt.f32 	%p26, %f80, 0f00000000;
	setp.gt.f32 	%p27, %f80, 0f437F0000;
	selp.f32 	%f81, 0f437F0000, %f80, %p27;
	selp.f32 	%f82, 0f00000000, %f81, %p26;
	add.f32 	%f83, %f54, 0fC3000000;
	mul.f32 	%f84, %f83, 0f3EACDE3C;
	selp.f32 	%f85, 0fC22CDE3C, %f84, %p20;
	sub.f32 	%f86, %f49, %f85;
	sub.f32 	%f87, %f86, %f45;
	div.rn.f32 	%f88, %f87, 0f3F32B032;
	add.f32 	%f89, %f88, 0f43000000;
	setp.lt.f32 	%p28, %f89, 0f00000000;
	setp.gt.f32 	%p29, %f89, 0f437F0000;
	selp.f32 	%f90, 0f437F0000, %f89, %p29;
	selp.f32 	%f91, 0f00000000, %f90, %p28;
	add.f32 	%f92, %f19, %f31;
	add.f32 	%f93, %f92, %f43;
	add.f32 	%f94, %f93, %f55;
	mul.f32 	%f95, %f94, 0f3E800000;
	setp.lt.f32 	%p30, %f95, 0f00000000;
	setp.gt.f32 	%p31, %f95, 0f437F0000;
	selp.f32 	%f96, 0f437F0000, %f95, %p31;
	selp.f32 	%f97, 0f00000000, %f96, %p30;
	cvt.rzi.u32.f32 	%r13, %f97;
	mad.lo.s64 	%rd66, %rd4, %rd53, %rd3;
	add.s64 	%rd67, %rd8, %rd66;
	add.s64 	%rd68, %rd1, %rd67;
	st.global.u8 	[%rd68], %r13;
	add.f32 	%f98, %f64, %f73;
	add.f32 	%f99, %f98, %f82;
	add.f32 	%f100, %f99, %f91;
	mul.f32 	%f101, %f100, 0f3E800000;
	setp.lt.f32 	%p32, %f101, 0f00000000;
	setp.gt.f32 	%p33, %f101, 0f437F0000;
	selp.f32 	%f102, 0f437F0000, %f101, %p33;
	selp.f32 	%f103, 0f00000000, %f102, %p32;
	cvt.rzi.u32.f32 	%r14, %f103;
	st.global.u8 	[%rd68+1], %r14;
$L__BB0_14:
	ret;

}
	// .globl	yuv2rgb
.visible .entry yuv2rgb(
	.param .u64 .ptr .align 1 yuv2rgb_param_0,
	.param .u64 yuv2rgb_param_1,
	.param .u64 yuv2rgb_param_2,
	.param .u32 yuv2rgb_param_3,
	.param .u64 .ptr .align 1 yuv2rgb_param_4
)
{
	.reg .pred 	%p<16>;
	.reg .b16 	%rs<10>;
	.reg .b32 	%r<32>;
	.reg .b32 	%f<53>;
	.reg .b64 	%rd<63>;

	ld.param.u64 	%rd7, [yuv2rgb_param_0];
	ld.param.u64 	%rd8, [yuv2rgb_param_1];
	ld.param.u64 	%rd11, [yuv2rgb_param_2];
	ld.param.u32 	%r1, [yuv2rgb_param_3];
	ld.param.u64 	%rd10, [yuv2rgb_param_4];
	mov.u32 	%r2, %ctaid.x;
	mov.u32 	%r3, %ntid.x;
	mov.u32 	%r4, %tid.x;
	mad.lo.s32 	%r5, %r2, %r3, %r4;
	cvt.u64.u32 	%rd1, %r5;
	mov.u32 	%r6, %ctaid.y;
	mov.u32 	%r7, %ntid.y;
	mov.u32 	%r8, %tid.y;
	mad.lo.s32 	%r9, %r6, %r7, %r8;
	cvt.u64.u32 	%rd2, %r9;
	cvt.u64.u32 	%rd3, %r1;
	mul.wide.u32 	%rd12, %r1, %r9;
	add.s64 	%rd4, %rd12, %rd1;
	mad.lo.s64 	%rd5, %rd8, %rd2, %rd1;
	setp.le.u64 	%p1, %rd8, %rd1;
	setp.le.u64 	%p2, %rd11, %rd2;
	or.pred  	%p3, %p1, %p2;
	@%p3 bra 	$L__BB1_9;
	mul.lo.s64 	%rd6, %rd11, %rd3;
	setp.ge.u64 	%p4, %rd4, %rd6;
	mul.lo.s64 	%rd13, %rd11, %rd8;
	setp.ge.u64 	%p5, %rd5, %rd13;
	or.pred  	%p6, %p5, %p4;
	@%p6 bra 	$L__BB1_9;
	setp.lt.u64 	%p7, %rd8, 4097;
	@%p7 bra 	$L__BB1_4;
	mov.u64 	%rd14, $str$4;
	cvta.global.u64 	%rd15, %rd14;
	mov.u64 	%rd16, $str$1;
	cvta.global.u64 	%rd17, %rd16;
	mov.u64 	%rd18, __unnamed_2;
	cvta.global.u64 	%rd19, %rd18;
	{ // callseq 5, 0
	.param .b64 param0;
	st.param.b64 	[param0], %rd15;
	.param .b64 param1;
	st.param.b64 	[param1], %rd17;
	.param .b32 param2;
	st.param.b32 	[param2], 134;
	.param .b64 param3;
	st.param.b64 	[param3], %rd19;
	.param .b64 param4;
	st.param.b64 	[param4], 1;
	call.uni 
	__assertfail, 
	(
	param0, 
	param1, 
	param2, 
	param3, 
	param4
	);
	} // callseq 5
$L__BB1_4:
	setp.lt.u64 	%p8, %rd11, 4097;
	@%p8 bra 	$L__BB1_6;
	mov.u64 	%rd20, $str$5;
	cvta.global.u64 	%rd21, %rd20;
	mov.u64 	%rd22, $str$1;
	cvta.global.u64 	%rd23, %rd22;
	mov.u64 	%rd24, __unnamed_2;
	cvta.global.u64 	%rd25, %rd24;
	{ // callseq 6, 0
	.param .b64 param0;
	st.param.b64 	[param0], %rd21;
	.param .b64 param1;
	st.param.b64 	[param1], %rd23;
	.param .b32 param2;
	st.param.b32 	[param2], 135;
	.param .b64 param3;
	st.param.b64 	[param3], %rd25;
	.param .b64 param4;
	st.param.b64 	[param4], 1;
	call.uni 
	__assertfail, 
	(
	param0, 
	param1, 
	param2, 
	param3, 
	param4
	);
	} // callseq 6
$L__BB1_6:
	setp.lt.u32 	%p9, %r1, 4097;
	@%p9 bra 	$L__BB1_8;
	mov.u64 	%rd26, $str$7;
	cvta.global.u64 	%rd27, %rd26;
	mov.u64 	%rd28, $str$1;
	cvta.global.u64 	%rd29, %rd28;
	mov.u64 	%rd30, __unnamed_2;
	cvta.global.u64 	%rd31, %rd30;
	{ // callseq 7, 0
	.param .b64 param0;
	st.param.b64 	[param0], %rd27;
	.param .b64 param1;
	st.param.b64 	[param1], %rd29;
	.param .b32 param2;
	st.param.b32 	[param2], 136;
	.param .b64 param3;
	st.param.b64 	[param3], %rd31;
	.param .b64 param4;
	st.param.b64 	[param4], 1;
	call.uni 
	__assertfail, 
	(
	param0, 
	param1, 
	param2, 
	param3, 
	param4
	);
	} // callseq 7
$L__BB1_8:
	cvta.to.global.u64 	%rd32, %rd7;
	add.s64 	%rd33, %rd32, %rd6;
	shr.u64 	%rd34, %rd2, 1;
	mul.lo.s64 	%rd35, %rd34, %rd3;
	shr.u64 	%rd36, %rd35, 1;
	shr.u64 	%rd37, %rd1, 1;
	add.s64 	%rd38, %rd36, %rd37;
	min.u64 	%rd39, %rd38, %rd6;
	add.s64 	%rd40, %rd1, 1;
	shr.u64 	%rd41, %rd40, 1;
	add.s64 	%rd42, %rd36, %rd41;
	min.u64 	%rd43, %rd42, %rd6;
	add.s64 	%rd44, %rd2, 1;
	shr.u64 	%rd45, %rd44, 1;
	mul.lo.s64 	%rd46, %rd45, %rd3;
	shr.u64 	%rd47, %rd46, 1;
	add.s64 	%rd48, %rd47, %rd37;
	min.u64 	%rd49, %rd48, %rd6;
	add.s64 	%rd50, %rd47, %rd41;
	min.u64 	%rd51, %rd50, %rd6;
	shl.b64 	%rd52, %rd39, 1;
	add.s64 	%rd53, %rd33, %rd52;
	ld.global.nc.u8 	%rs1, [%rd53];
	cvt.u32.u8 	%r11, %rs1;
	shl.b64 	%rd54, %rd43, 1;
	add.s64 	%rd55, %rd33, %rd54;
	ld.global.nc.u8 	%rs2, [%rd55];
	cvt.u32.u8 	%r12, %rs2;
	shl.b64 	%rd56, %rd49, 1;
	add.s64 	%rd57, %rd33, %rd56;
	ld.global.nc.u8 	%rs3, [%rd57];
	cvt.u32.u8 	%r13, %rs3;
	shl.b64 	%rd58, %rd51, 1;
	add.s64 	%rd59, %rd33, %rd58;
	ld.global.nc.u8 	%rs4, [%rd59];
	cvt.u32.u8 	%r14, %rs4;
	ld.global.nc.u8 	%rs5, [%rd53+1];
	cvt.u32.u8 	%r15, %rs5;
	ld.global.nc.u8 	%rs6, [%rd55+1];
	cvt.u32.u8 	%r16, %rs6;
	ld.global.nc.u8 	%rs7, [%rd57+1];
	cvt.u32.u8 	%r17, %rs7;
	ld.global.nc.u8 	%rs8, [%rd59+1];
	cvt.u32.u8 	%r18, %rs8;
	add.s64 	%rd60, %rd32, %rd4;
	ld.global.nc.u8 	%rs9, [%rd60];
	cvt.u32.u8 	%r19, %rs9;
	add.s32 	%r20, %r19, -16;
	cvt.rn.f32.s32 	%f1, %r20;
	mul.f32 	%f2, %f1, 0f3F94FDF4;
	add.s32 	%r21, %r15, -128;
	cvt.rn.f32.s32 	%f3, %r21;
	fma.rn.f32 	%f4, %f3, 0f3FCC49BA, %f2;
	add.s32 	%r22, %r16, -128;
	cvt.rn.f32.s32 	%f5, %r22;
	fma.rn.f32 	%f6, %f5, 0f3FCC49BA, %f2;
	add.f32 	%f7, %f4, %f6;
	add.s32 	%r23, %r17, -128;
	cvt.rn.f32.s32 	%f8, %r23;
	fma.rn.f32 	%f9, %f8, 0f3FCC49BA, %f2;
	add.f32 	%f10, %f9, %f7;
	add.s32 	%r24, %r18, -128;
	cvt.rn.f32.s32 	%f11, %r24;
	fma.rn.f32 	%f12, %f11, 0f3FCC49BA, %f2;
	add.f32 	%f13, %f12, %f10;
	mul.f32 	%f14, %f13, 0f3E800000;
	setp.lt.f32 	%p10, %f14, 0f00000000;
	setp.gt.f32 	%p11, %f14, 0f437F0000;
	selp.f32 	%f15, 0f437F0000, %f14, %p11;
	selp.f32 	%f16, 0f00000000, %f15, %p10;
	cvt.rzi.u32.f32 	%r25, %f16;
	cvta.to.global.u64 	%rd61, %rd10;
	mad.lo.s64 	%rd62, %rd5, 3, %rd61;
	st.global.u8 	[%rd62], %r25;
	add.s32 	%r26, %r11, -128;
	cvt.rn.f32.s32 	%f17, %r26;
	mul.f32 	%f18, %f17, 0f3EC8B439;
	sub.f32 	%f19, %f2, %f18;
	mul.f32 	%f20, %f3, 0f3F5020C5;
	sub.f32 	%f21, %f19, %f20;
	add.s32 	%r27, %r12, -128;
	cvt.rn.f32.s32 	%f22, %r27;
	mul.f32 	%f23, %f22, 0f3EC8B439;
	sub.f32 	%f24, %f2, %f23;
	mul.f32 	%f25, %f5, 0f3F5020C5;
	sub.f32 	%f26, %f24, %f25;
	add.f32 	%f27, %f21, %f26;
	add.s32 	%r28, %r13, -128;
	cvt.rn.f32.s32 	%f28, %r28;
	mul.f32 	%f29, %f28, 0f3EC8B439;
	sub.f32 	%f30, %f2, %f29;
	mul.f32 	%f31, %f8, 0f3F5020C5;
	sub.f32 	%f32, %f30, %f31;
	add.f32 	%f33, %f32, %f27;
	add.s32 	%r29, %r14, -128;
	cvt.rn.f32.s32 	%f34, %r29;
	mul.f32 	%f35, %f34, 0f3EC8B439;
	sub.f32 	%f36, %f2, %f35;
	mul.f32 	%f37, %f11, 0f3F5020C5;
	sub.f32 	%f38, %f36, %f37;
	add.f32 	%f39, %f38, %f33;
	mul.f32 	%f40, %f39, 0f3E800000;
	setp.lt.f32 	%p12, %f40, 0f00000000;
	setp.gt.f32 	%p13, %f40, 0f437F0000;
	selp.f32 	%f41, 0f437F0000, %f40, %p13;
	selp.f32 	%f42, 0f00000000, %f41, %p12;
	cvt.rzi.u32.f32 	%r30, %f42;
	st.global.u8 	[%rd62+1], %r30;
	fma.rn.f32 	%f43, %f17, 0f40011687, %f2;
	fma.rn.f32 	%f44, %f22, 0f40011687, %f2;
	add.f32 	%f45, %f43, %f44;
	fma.rn.f32 	%f46, %f28, 0f40011687, %f2;
	add.f32 	%f47, %f46, %f45;
	fma.rn.f32 	%f48, %f34, 0f40011687, %f2;
	add.f32 	%f49, %f48, %f47;
	mul.f32 	%f50, %f49, 0f3E800000;
	setp.lt.f32 	%p14, %f50, 0f00000000;
	setp.gt.f32 	%p15, %f50, 0f437F0000;
	selp.f32 	%f51, 0f437F0000, %f50, %p15;
	selp.f32 	%f52, 0f00000000, %f51, %p14;
	cvt.rzi.u32.f32 	%r31, %f52;
	st.global.u8 	[%rd62+2], %r31;
$L__BB1_9:
	ret;

}


// ===== COMPILED SASS (sm_100) =====

	.target	sm_100

	.elftype	@"ET_EXEC"


//--------------------- .note.nv.tkinfo           --------------------------
	.section	.note.nv.tkinfo,"",@"SHT_NOTE"
	.sectionflags	@"SHF_NOTE_NV_TKINFO"
	.tkinfo
        /*0018*/ 	.word	0x00000002
        /*0030*/ 	.string	""
        /*0030*/ 	.string	"ptxas"
        /*0030*/ 	.string	"Cuda compilation tools, release 13.0, V13.0.88"
        /*0030*/ 	.string	"Build cuda_13.0.r13.0/compiler.36424714_0"
        /*0030*/ 	.string	"-arch sm_100 -m 64 "



//--------------------- .note.nv.cuinfo           --------------------------
	.section	.note.nv.cuinfo,"",@"SHT_NOTE"
	.sectionflags	@"SHF_NOTE_NV_CUINFO"
        /*0018*/ 	.short	0x0002
        /*001a*/ 	.short	0x0064
        /*001c*/ 	.short	0x0082
	.zero		2


//--------------------- .nv.info                  --------------------------
	.section	.nv.info,"",@"SHT_CUDA_INFO"
	.align	4


	//----- nvinfo : EIATTR_REGCOUNT
	.align		4
        /*0000*/ 	.byte	0x04, 0x2f
        /*0002*/ 	.short	(.L_9 - .L_8)
	.align		4
.L_8:
        /*0004*/ 	.word	index@(rgb2yuv)
        /*0008*/ 	.word	0x00000020


	//----- nvinfo : EIATTR_FRAME_SIZE
	.align		4
.L_9:
        /*000c*/ 	.byte	0x04, 0x11
        /*000e*/ 	.short	(.L_11 - .L_10)
	.align		4
.L_10:
        /*0010*/ 	.word	index@($__internal_0_$__cuda_sm3x_div_rn_noftz_f32_slowpath)
        /*0014*/ 	.word	0x00000000


	//----- nvinfo : EIATTR_FRAME_SIZE
	.align		4
.L_11:
        /*0018*/ 	.byte	0x04, 0x11
        /*001a*/ 	.short	(.L_13 - .L_12)
	.align		4
.L_12:
        /*001c*/ 	.word	index@(rgb2yuv)
        /*0020*/ 	.word	0x00000000


	//----- nvinfo : EIATTR_REGCOUNT
	.align		4
.L_13:
        /*0024*/ 	.byte	0x04, 0x2f
        /*0026*/ 	.short	(.L_15 - .L_14)
	.align		4
.L_14:
        /*0028*/ 	.word	index@(yuv2rgb)
        /*002c*/ 	.word	0x0000001c


	//----- nvinfo : EIATTR_FRAME_SIZE
	.align		4
.L_15:
        /*0030*/ 	.byte	0x04, 0x11
        /*0032*/ 	.short	(.L_17 - .L_16)
	.align		4
.L_16:
        /*0034*/ 	.word	index@(yuv2rgb)
        /*0038*/ 	.word	0x00000000


	//----- nvinfo : EIATTR_MIN_STACK_SIZE
	.align		4
.L_17:
        /*003c*/ 	.byte	0x04, 0x12
        /*003e*/ 	.short	(.L_19 - .L_18)
	.align		4
.L_18:
        /*0040*/ 	.word	index@(yuv2rgb)
        /*0044*/ 	.word	0x00000000


	//----- nvinfo : EIATTR_MIN_STACK_SIZE
	.align		4
.L_19:
        /*0048*/ 	.byte	0x04, 0x12
        /*004a*/ 	.short	(.L_21 - .L_20)
	.align		4
.L_20:
        /*004c*/ 	.word	index@(rgb2yuv)
        /*0050*/ 	.word	0x00000000
.L_21:


//--------------------- .nv.compat                --------------------------
	.section	.nv.compat,"",@"SHT_CUDA_COMPAT_INFO"
	.align	4
        /*0000*/ 	.byte	0x02, 0x09, 0x00, 0x00, 0x02, 0x02, 0x01, 0x00, 0x02, 0x05, 0x05, 0x00, 0x03, 0x07, 0x01, 0x01
        /*0010*/ 	.byte	0x02, 0x03, 0x00, 0x00, 0x02, 0x06, 0x01, 0x00, 0x04, 0x0b, 0x08, 0x00, 0x01, 0x00, 0x00, 0x00
        /*0020*/ 	.byte	0x00, 0x00, 0x00, 0x00


//--------------------- .nv.info.yuv2rgb          --------------------------
	.section	.nv.info.yuv2rgb,"",@"SHT_CUDA_INFO"
	.sectionflags	@""
	.align	4


	//----- nvinfo : EIATTR_CUDA_API_VERSION
	.align		4
        /*0000*/ 	.byte	0x04, 0x37
        /*0002*/ 	.short	(.L_23 - .L_22)
.L_22:
        /*0004*/ 	.word	0x00000082


	//----- nvinfo : EIATTR_KPARAM_INFO
	.align		4
.L_23:
        /*0008*/ 	.byte	0x04, 0x17
        /*000a*/ 	.short	(.L_25 - .L_24)
.L_24:
        /*000c*/ 	.word	0x00000000
        /*0010*/ 	.short	0x0004
        /*0012*/ 	.short	0x0020
        /*0014*/ 	.byte	0x00, 0xf5, 0x21, 0x00


	//----- nvinfo : EIATTR_KPARAM_INFO
	.align		4
.L_25:
        /*0018*/ 	.byte	0x04, 0x17
        /*001a*/ 	.short	(.L_27 - .L_26)
.L_26:
        /*001c*/ 	.word	0x00000000
        /*0020*/ 	.short	0x0003
        /*0022*/ 	.short	0x0018
        /*0024*/ 	.byte	0x00, 0xf0, 0x11, 0x00


	//----- nvinfo : EIATTR_KPARAM_INFO
	.align		4
.L_27:
        /*0028*/ 	.byte	0x04, 0x17
        /*002a*/ 	.short	(.L_29 - .L_28)
.L_28:
        /*002c*/ 	.word	0x00000000
        /*0030*/ 	.short	0x0002
        /*0032*/ 	.short	0x0010
        /*0034*/ 	.byte	0x00, 0xf0, 0x21, 0x00


	//----- nvinfo : EIATTR_KPARAM_INFO
	.align		4
.L_29:
        /*0038*/ 	.byte	0x04, 0x17
        /*003a*/ 	.short	(.L_31 - .L_30)
.L_30:
        /*003c*/ 	.word	0x00000000
        /*0040*/ 	.short	0x0001
        /*0042*/ 	.short	0x0008
        /*0044*/ 	.byte	0x00, 0xf0, 0x21, 0x00


	//----- nvinfo : EIATTR_KPARAM_INFO
	.align		4
.L_31:
        /*0048*/ 	.byte	0x04, 0x17
        /*004a*/ 	.short	(.L_33 - .L_32)
.L_32:
        /*004c*/ 	.word	0x00000000
        /*0050*/ 	.short	0x0000
        /*0052*/ 	.short	0x0000
        /*0054*/ 	.byte	0x00, 0xf5, 0x21, 0x00


	//----- nvinfo : EIATTR_SPARSE_MMA_MASK
	.align		4
.L_33:
        /*0058*/ 	.byte	0x03, 0x50
        /*005a*/ 	.short	0x0000


	//----- nvinfo : EIATTR_MAXREG_COUNT
	.align		4
        /*005c*/ 	.byte	0x03, 0x1b
        /*005e*/ 	.short	0x00ff


	//----- nvinfo : EIATTR_EXTERNS
	.align		4
        /*0060*/ 	.byte	0x04, 0x0f
        /*0062*/ 	.short	(.L_35 - .L_34)


	//   ....[0]....
	.align		4
.L_34:
        /*0064*/ 	.word	index@(__assertfail)


	//----- nvinfo : EIATTR_MERCURY_ISA_VERSION
	.align		4
.L_35:
        /*0068*/ 	.byte	0x03, 0x5f
        /*006a*/ 	.short	0x0101


	//----- nvinfo : EIATTR_VRC_CTA_INIT_COUNT
	.align		4
        /*006c*/ 	.byte	0x02, 0x4a
	.zero		1
	.zero		1


	//----- nvinfo : EIATTR_SYSCALL_OFFSETS
	.align		4
        /*0070*/ 	.byte	0x04, 0x46
        /*0072*/ 	.short	(.L_37 - .L_36)


	//   ....[0]....
.L_36:
        /*0074*/ 	.word	0x00000320


	//   ....[1]....
        /*0078*/ 	.word	0x00000460


	//   ....[2]....
        /*007c*/ 	.word	0x00000590


	//----- nvinfo : EIATTR_EXIT_INSTR_OFFSETS
	.align		4
.L_37:
        /*0080*/ 	.byte	0x04, 0x1c
        /*0082*/ 	.short	(.L_39 - .L_38)


	//   ....[0]....
.L_38:
        /*0084*/ 	.word	0x000000f0


	//   ....[1]....
        /*0088*/ 	.word	0x000001f0


	//   ....[2]....
        /*008c*/ 	.word	0x00000e00


	//----- nvinfo : EIATTR_CRS_STACK_SIZE
	.align		4
.L_39:
        /*0090*/ 	.byte	0x04, 0x1e
        /*0092*/ 	.short	(.L_41 - .L_40)
.L_40:
        /*0094*/ 	.word	0x00000000


	//----- nvinfo : EIATTR_CBANK_PARAM_SIZE
	.align		4
.L_41:
        /*0098*/ 	.byte	0x03, 0x19
        /*009a*/ 	.short	0x0028


	//----- nvinfo : EIATTR_PARAM_CBANK
	.align		4
        /*009c*/ 	.byte	0x04, 0x0a
        /*009e*/ 	.short	(.L_43 - .L_42)
	.align		4
.L_42:
        /*00a0*/ 	.word	index@(.nv.constant0.yuv2rgb)
        /*00a4*/ 	.short	0x0380
        /*00a6*/ 	.short	0x0028


	//----- nvinfo : EIATTR_SW_WAR
	.align		4
.L_43:
        /*00a8*/ 	.byte	0x04, 0x36
        /*00aa*/ 	.short	(.L_45 - .L_44)
.L_44:
        /*00ac*/ 	.word	0x00000008
.L_45:


//--------------------- .nv.info.rgb2yuv          --------------------------
	.section	.nv.info.rgb2yuv,"",@"SHT_CUDA_INFO"
	.sectionflags	@""
	.align	4


	//----- nvinfo : EIATTR_CUDA_API_VERSION
	.align		4
        /*0000*/ 	.byte	0x04, 0x37
        /*0002*/ 	.short	(.L_47 - .L_46)
.L_46:
        /*0004*/ 	.word	0x00000082


	//----- nvinfo : EIATTR_KPARAM_INFO
	.align		4
.L_47:
        /*0008*/ 	.byte	0x04, 0x17
        /*000a*/ 	.short	(.L_49 - .L_48)
.L_48:
        /*000c*/ 	.word	0x00000000
        /*0010*/ 	.short	0x0005
        /*0012*/ 	.short	0x0028
        /*0014*/ 	.byte	0x00, 0xf0, 0x11, 0x00


	//----- nvinfo : EIATTR_KPARAM_INFO
	.align		4
.L_49:
        /*0018*/ 	.byte	0x04, 0x17
        /*001a*/ 	.short	(.L_51 - .L_50)
.L_50:
        /*001c*/ 	.word	0x00000000
        /*0020*/ 	.short	0x0004
        /*0022*/ 	.short	0x0020
        /*0024*/ 	.byte	0x00, 0xf5, 0x21, 0x00


	//----- nvinfo : EIATTR_KPARAM_INFO
	.align		4
.L_51:
        /*0028*/ 	.byte	0x04, 0x17
        /*002a*/ 	.short	(.L_53 - .L_52)
.L_52:
        /*002c*/ 	.word	0x00000000
        /*0030*/ 	.short	0x0003
        /*0032*/ 	.short	0x0018
        /*0034*/ 	.byte	0x00, 0xf0, 0x21, 0x00


	//----- nvinfo : EIATTR_KPARAM_INFO
	.align		4
.L_53:
        /*0038*/ 	.byte	0x04, 0x17
        /*003a*/ 	.short	(.L_55 - .L_54)
.L_54:
        /*003c*/ 	.word	0x00000000
        /*0040*/ 	.short	0x0002
        /*0042*/ 	.short	0x0010
        /*0044*/ 	.byte	0x00, 0xf0, 0x21, 0x00


	//----- nvinfo : EIATTR_KPARAM_INFO
	.align		4
.L_55:
        /*0048*/ 	.byte	0x04, 0x17
        /*004a*/ 	.short	(.L_57 - .L_56)
.L_56:
        /*004c*/ 	.word	0x00000000
        /*0050*/ 	.short	0x0001
        /*0052*/ 	.short	0x0008
        /*0054*/ 	.byte	0x00, 0xf0, 0x21, 0x00


	//----- nvinfo : EIATTR_KPARAM_INFO
	.align		4
.L_57:
        /*0058*/ 	.byte	0x04, 0x17
        /*005a*/ 	.short	(.L_59 - .L_58)
.L_58:
        /*005c*/ 	.word	0x00000000
        /*0060*/ 	.short	0x0000
        /*0062*/ 	.short	0x0000
        /*0064*/ 	.byte	0x00, 0xf5, 0x21, 0x00


	//----- nvinfo : EIATTR_SPARSE_MMA_MASK
	.align		4
.L_59:
        /*0068*/ 	.byte	0x03, 0x50
        /*006a*/ 	.short	0x0000


	//----- nvinfo : EIATTR_MAXREG_COUNT
	.align		4
        /*006c*/ 	.byte	0x03, 0x1b
        /*006e*/ 	.short	0x00ff


	//----- nvinfo : EIATTR_EXTERNS
	.align		4
        /*0070*/ 	.byte	0x04, 0x0f
        /*0072*/ 	.short	(.L_61 - .L_60)


	//   ....[0]....
	.align		4
.L_60:
        /*0074*/ 	.word	index@(__assertfail)


	//----- nvinfo : EIATTR_MERCURY_ISA_VERSION
	.align		4
.L_61:
        /*0078*/ 	.byte	0x03, 0x5f
        /*007a*/ 	.short	0x0101


	//----- nvinfo : EIATTR_VRC_CTA_INIT_COUNT
	.align		4
        /*007c*/ 	.byte	0x02, 0x4a
	.zero		1
	.zero		1


	//----- nvinfo : EIATTR_SYSCALL_OFFSETS
	.align		4
        /*0080*/ 	.byte	0x04, 0x46
        /*0082*/ 	.short	(.L_63 - .L_62)


	//   ....[0]....
.L_62:
        /*0084*/ 	.word	0x00000320


	//   ....[1]....
        /*0088*/ 	.word	0x00000460


	//   ....[2]....
        /*008c*/ 	.word	0x000005a0


	//   ....[3]....
        /*0090*/ 	.word	0x00000700


	//   ....[4]....
        /*0094*/ 	.word	0x00000840


	//----- nvinfo : EIATTR_EXIT_INSTR_OFFSETS
	.align		4
.L_63:
        /*0098*/ 	.byte	0x04, 0x1c
        /*009a*/ 	.short	(.L_65 - .L_64)


	//   ....[0]....
.L_64:
        /*009c*/ 	.word	0x000000f0


	//   ....[1]....
        /*00a0*/ 	.word	0x000001f0


	//   ....[2]....
        /*00a4*/ 	.word	0x00000a30


	//   ....[3]....
        /*00a8*/ 	.word	0x00001e00


	//----- nvinfo : EIATTR_CRS_STACK_SIZE
	.align		4
.L_65:
        /*00ac*/ 	.byte	0x04, 0x1e
        /*00ae*/ 	.short	(.L_67 - .L_66)
.L_66:
        /*00b0*/ 	.word	0x00000000


	//----- nvinfo : EIATTR_CBANK_PARAM_SIZE
	.align		4
.L_67:
        /*00b4*/ 	.byte	0x03, 0x19
        /*00b6*/ 	.short	0x002c


	//----- nvinfo : EIATTR_PARAM_CBANK
	.align		4
        /*00b8*/ 	.byte	0x04, 0x0a
        /*00ba*/ 	.short	(.L_69 - .L_68)
	.align		4
.L_68:
        /*00bc*/ 	.word	index@(.nv.constant0.rgb2yuv)
        /*00c0*/ 	.short	0x0380
        /*00c2*/ 	.short	0x002c


	//----- nvinfo : EIATTR_SW_WAR
	.align		4
.L_69:
        /*00c4*/ 	.byte	0x04, 0x36
        /*00c6*/ 	.short	(.L_71 - .L_70)
.L_70:
        /*00c8*/ 	.word	0x00000008
.L_71:


//--------------------- .nv.callgraph             --------------------------
	.section	.nv.callgraph,"",@"SHT_CUDA_CALLGRAPH"
	.align	4
	.sectionentsize	8
	.align		4
        /*0000*/ 	.word	0x00000000
	.align		4
        /*0004*/ 	.word	0xffffffff
	.align		4
        /*0008*/ 	.word	index@(yuv2rgb)
	.align		4
        /*000c*/ 	.word	index@(__assertfail)
	.align		4
        /*0010*/ 	.word	index@(rgb2yuv)
	.align		4
        /*0014*/ 	.word	index@(__assertfail)
	.align		4
        /*0018*/ 	.word	0x00000000
	.align		4
        /*001c*/ 	.word	0xfffffffe
	.align		4
        /*0020*/ 	.word	0x00000000
	.align		4
        /*0024*/ 	.word	0xfffffffd
	.align		4
        /*0028*/ 	.word	0x00000000
	.align		4
        /*002c*/ 	.word	0xfffffffc


//--------------------- .nv.constant4             --------------------------
	.section	.nv.constant4,"a",@progbits
	.align	8
	.align		8
.nv.constant4:
        /*0000*/ 	.dword	__assertfail
	.align		8
        /*0008*/ 	.dword	__unnamed_1
	.align		8
        /*0010*/ 	.dword	__unnamed_2
	.align		8
        /*0018*/ 	.dword	$str
	.align		8
        /*0020*/ 	.dword	$str$1
	.align		8
        /*0028*/ 	.dword	$str$4
	.align		8
        /*0030*/ 	.dword	$str$5
	.align		8
        /*0038*/ 	.dword	$str$6
	.align		8
        /*0040*/ 	.dword	$str$7


//--------------------- .text.yuv2rgb             --------------------------
	.section	.text.yuv2rgb,"ax",@progbits
	.align	128
        .global         yuv2rgb
        .type           yuv2rgb,@function
        .size           yuv2rgb,(.L_x_38 - yuv2rgb)
        .other          yuv2rgb,@"STO_CUDA_ENTRY STV_DEFAULT"
yuv2rgb:
.text.yuv2rgb:
[----:B------:R-:W0:Y:S01]  /*0000*/  LDC R1, c[0x0][0x37c] ;  /* 0x0000df00ff017b82 */ /* 0x000e220000000800 */
[----:B------:R-:W1:Y:S07]  /*0010*/  S2R R0, SR_TID.Y ;  /* 0x0000000000007919 */ /* 0x000e6e0000002200 */
[----:B------:R-:W2:Y:S01]  /*0020*/  LDC R18, c[0x0][0x360] ;  /* 0x0000d800ff127b82 */ /* 0x000ea20000000800 */
[----:B------:R-:W3:Y:S01]  /*0030*/  LDCU.64 UR10, c[0x0][0x390] ;  /* 0x00007200ff0a77ac */ /* 0x000ee20008000a00 */
[----:B------:R-:W2:Y:S01]  /*0040*/  S2R R19, SR_TID.X ;  /* 0x0000000000137919 */ /* 0x000ea20000002100 */
[----:B------:R-:W4:Y:S05]  /*0050*/  LDCU.64 UR8, c[0x0][0x388] ;  /* 0x00007100ff0877ac */ /* 0x000f2a0008000a00 */
[----:B------:R-:W1:Y:S08]  /*0060*/  S2UR UR5, SR_CTAID.Y ;  /* 0x00000000000579c3 */ /* 0x000e700000002600 */
[----:B------:R-:W1:Y:S08]  /*0070*/  LDC R25, c[0x0][0x364] ;  /* 0x0000d900ff197b82 */ /* 0x000e700000000800 */
[----:B------:R-:W2:Y:S01]  /*0080*/  S2UR UR4, SR_CTAID.X ;  /* 0x00000000000479c3 */ /* 0x000ea20000002500 */
[----:B-1----:R-:W-:-:S05]  /*0090*/  IMAD R25, R25, UR5, R0 ;  /* 0x0000000519197c24 */ /* 0x002fca000f8e0200 */
[----:B---3--:R-:W-:Y:S01]  /*00a0*/  ISETP.GE.U32.AND P0, PT, R25, UR10, PT ;  /* 0x0000000a19007c0c */ /* 0x008fe2000bf06070 */
[----:B--2---:R-:W-:-:S03]  /*00b0*/  IMAD R18, R18, UR4, R19 ;  /* 0x0000000412127c24 */ /* 0x004fc6000f8e0213 */
[----:B------:R-:W-:Y:S02]  /*00c0*/  ISETP.GE.U32.AND.EX P0, PT, RZ, UR11, PT, P0 ;  /* 0x0000000bff007c0c */ /* 0x000fe4000bf06100 */
[----:B----4-:R-:W-:-:S04]  /*00d0*/  ISETP.GE.U32.AND P1, PT, R18, UR8, PT ;  /* 0x0000000812007c0c */ /* 0x010fc8000bf26070 */
[----:B------:R-:W-:-:S13]  /*00e0*/  ISETP.GE.U32.OR.EX P0, PT, RZ, UR9, P0, P1 ;  /* 0x00000009ff007c0c */ /* 0x000fda0008706510 */
[----:B0-----:R-:W-:Y:S05]  /*00f0*/  @P0 EXIT ;  /* 0x000000000000094d */ /* 0x001fea0003800000 */
[----:B------:R-:W0:Y:S01]  /*0100*/  LDCU UR38, c[0x0][0x398] ;  /* 0x00007300ff2677ac */ /* 0x000e220008000800 */
[----:B------:R-:W-:Y:S01]  /*0110*/  IMAD.MOV.U32 R19, RZ, RZ, RZ ;  /* 0x000000ffff137224 */ /* 0x000fe200078e00ff */
[----:B------:R-:W-:Y:S02]  /*0120*/  UIMAD UR4, UR11, UR8, URZ ;  /* 0x000000080b0472a4 */ /* 0x000fe4000f8e02ff */
[C---:B------:R-:W-:Y:S01]  /*0130*/  IMAD.WIDE.U32 R16, R25.reuse, UR8, R18 ;  /* 0x0000000819107c25 */ /* 0x040fe2000f8e0012 */
[----:B------:R-:W-:Y:S02]  /*0140*/  UIMAD.WIDE.U32 UR6, UR10, UR8, URZ ;  /* 0x000000080a0672a5 */ /* 0x000fe4000f8e00ff */
[----:B------:R-:W-:Y:S02]  /*0150*/  UIMAD UR4, UR9, UR10, UR4 ;  /* 0x0000000a090472a4 */ /* 0x000fe4000f8e0204 */
[----:B------:R-:W-:Y:S02]  /*0160*/  IMAD R24, R25, UR9, R17 ;  /* 0x0000000919187c24 */ /* 0x000fe4000f8e0211 */
[----:B------:R-:W-:Y:S01]  /*0170*/  UIADD3 UR4, UPT, UPT, UR7, UR4, URZ ;  /* 0x0000000407047290 */ /* 0x000fe2000fffe0ff */
[----:B------:R-:W-:Y:S01]  /*0180*/  ISETP.GE.U32.AND P1, PT, R16, UR6, PT ;  /* 0x0000000610007c0c */ /* 0x000fe2000bf26070 */
[----:B0-----:R-:W-:-:S02]  /*0190*/  UIMAD.WIDE.U32 UR36, UR38, UR10, URZ ;  /* 0x0000000a262472a5 */ /* 0x001fc4000f8e00ff */
[----:B------:R-:W-:Y:S02]  /*01a0*/  IMAD.WIDE.U32 R22, R25, UR38, R18 ;  /* 0x0000002619167c25 */ /* 0x000fe4000f8e0012 */
[----:B------:R-:W-:Y:S02]  /*01b0*/  UIMAD UR38, UR38, UR11, UR37 ;  /* 0x0000000b262672a4 */ /* 0x000fe4000f8e0225 */
[----:B------:R-:W-:-:S04]  /*01c0*/  ISETP.GE.U32.AND P0, PT, R22, UR36, PT ;  /* 0x0000002416007c0c */ /* 0x000fc8000bf06070 */
[----:B------:R-:W-:-:S04]  /*01d0*/  ISETP.GE.U32.AND.EX P0, PT, R23, UR38, PT, P0 ;  /* 0x0000002617007c0c */ /* 0x000fc8000bf06100 */
[----:B------:R-:W-:-:S13]  /*01e0*/  ISETP.GE.U32.OR.EX P0, PT, R24, UR4, P0, P1 ;  /* 0x0000000418007c0c */ /* 0x000fda0008706510 */
[----:B------:R-:W-:Y:S05]  /*01f0*/  @P0 EXIT ;  /* 0x000000000000094d */ /* 0x000fea0003800000 */
[----:B------:R-:W-:-:S04]  /*0200*/  UISETP.GE.U32.AND UP0, UPT, UR8, 0x1001, UPT ;  /* 0x000010010800788c */ /* 0x000fc8000bf06070 */
[----:B------:R-:W-:-:S09]  /*0210*/  UISETP.GE.U32.AND.EX UP0, UPT, UR9, URZ, UPT, UP0 ;  /* 0x000000ff0900728c */ /* 0x000fd2000bf06100 */
[----:B------:R-:W-:Y:S05]  /*0220*/  BRA.U !UP0, `(.L_x_0) ;  /* 0x0000000108407547 */ /* 0x000fea000b800000 */
[----:B------:R-:W-:Y:S01]  /*0230*/  MOV R2, 0x0 ;  /* 0x0000000000027802 */ /* 0x000fe20000000f00 */
[----:B------:R-:W0:Y:S01]  /*0240*/  LDCU.64 UR4, c[0x4][0x28] ;  /* 0x01000500ff0477ac */ /* 0x000e220008000a00 */
[----:B------:R-:W-:Y:S02]  /*0250*/  IMAD.MOV.U32 R8, RZ, RZ, 0x86 ;  /* 0x00000086ff087424 */ /* 0x000fe400078e00ff */
[----:B------:R-:W-:Y:S01]  /*0260*/  IMAD.MOV.U32 R12, RZ, RZ, 0x1 ;  /* 0x00000001ff0c7424 */ /* 0x000fe200078e00ff */
[----:B------:R-:W1:Y:S01]  /*0270*/  LDCU.64 UR6, c[0x4][0x20] ;  /* 0x01000400ff0677ac */ /* 0x000e620008000a00 */
[----:B------:R-:W2:Y:S01]  /*0280*/  LDC.64 R2, c[0x4][R2] ;  /* 0x0100000002027b82 */ /* 0x000ea20000000a00 */
[----:B------:R-:W-:Y:S01]  /*0290*/  IMAD.MOV.U32 R13, RZ, RZ, RZ ;  /* 0x000000ffff0d7224 */ /* 0x000fe200078e00ff */
[----:B------:R-:W3:Y:S01]  /*02a0*/  LDCU.64 UR8, c[0x4][0x10] ;  /* 0x01000200ff0877ac */ /* 0x000ee20008000a00 */
[----:B0-----:R-:W-:Y:S02]  /*02b0*/  IMAD.U32 R4, RZ, RZ, UR4 ;  /* 0x00000004ff047e24 */ /* 0x001fe4000f8e00ff */
[----:B------:R-:W-:-:S02]  /*02c0*/  IMAD.U32 R5, RZ, RZ, UR5 ;  /* 0x00000005ff057e24 */ /* 0x000fc4000f8e00ff */
[----:B-1----:R-:W-:Y:S02]  /*02d0*/  IMAD.U32 R6, RZ, RZ, UR6 ;  /* 0x00000006ff067e24 */ /* 0x002fe4000f8e00ff */
[----:B------:R-:W-:Y:S02]  /*02e0*/  IMAD.U32 R7, RZ, RZ, UR7 ;  /* 0x00000007ff077e24 */ /* 0x000fe4000f8e00ff */
[----:B---3--:R-:W-:Y:S01]  /*02f0*/  IMAD.U32 R10, RZ, RZ, UR8 ;  /* 0x00000008ff0a7e24 */ /* 0x008fe2000f8e00ff */
[----:B------:R-:W-:-:S07]  /*0300*/  MOV R11, UR9 ;  /* 0x00000009000b7c02 */ /* 0x000fce0008000f00 */
[----:B------:R-:W-:-:S07]  /*0310*/  LEPC R20, `(.L_x_0) ;  /* 0x000000001014794e */ /* 0x000fce0000000000 */
[----:B--2---:R-:W-:Y:S05]  /*0320*/  CALL.ABS.NOINC R2 ;  /* 0x0000000002007343 */ /* 0x004fea0003c00000 */
.L_x_0:
[----:B------:R-:W0:Y:S02]  /*0330*/  LDCU.64 UR4, c[0x0][0x390] ;  /* 0x00007200ff0477ac */ /* 0x000e240008000a00 */
[----:B0-----:R-:W-:-:S04]  /*0340*/  UISETP.GE.U32.AND UP0, UPT, UR4, 0x1001, UPT ;  /* 0x000010010400788c */ /* 0x001fc8000bf06070 */
[----:B------:R-:W-:-:S09]  /*0350*/  UISETP.GE.U32.AND.EX UP0, UPT, UR5, URZ, UPT, UP0 ;  /* 0x000000ff0500728c */ /* 0x000fd2000bf06100 */
[----:B------:R-:W-:Y:S05]  /*0360*/  BRA.U !UP0, `(.L_x_1) ;  /* 0x0000000108407547 */ /* 0x000fea000b800000 */
[----:B------:R-:W-:Y:S01]  /*0370*/  MOV R2, 0x0 ;  /* 0x0000000000027802 */ /* 0x000fe20000000f00 */
[----:B------:R-:W0:Y:S01]  /*0380*/  LDCU.64 UR4, c[0x4][0x30] ;  /* 0x01000600ff0477ac */ /* 0x000e220008000a00 */
[----:B------:R-:W-:Y:S02]  /*0390*/  HFMA2 R13, -RZ, RZ, 0, 0 ;  /* 0x00000000ff0d7431 */ /* 0x000fe400000001ff */
[----:B------:R-:W-:Y:S01]  /*03a0*/  IMAD.MOV.U32 R8, RZ, RZ, 0x87 ;  /* 0x00000087ff087424 */ /* 0x000fe200078e00ff */
[----:B------:R-:W1:Y:S01]  /*03b0*/  LDCU.64 UR6, c[0x4][0x20] ;  /* 0x01000400ff0677ac */ /* 0x000e620008000a00 */
[----:B------:R-:W2:Y:S01]  /*03c0*/  LDC.64 R2, c[0x4][R2] ;  /* 0x0100000002027b82 */ /* 0x000ea20000000a00 */
[----:B------:R-:W-:Y:S01]  /*03d0*/  IMAD.MOV.U32 R12, RZ, RZ, 0x1 ;  /* 0x00000001ff0c7424 */ /* 0x000fe200078e00ff */
[----:B------:R-:W3:Y:S01]  /*03e0*/  LDCU.64 UR8, c[0x4][0x10] ;  /* 0x01000200ff0877ac */ /* 0x000ee20008000a00 */
[----:B0-----:R-:W-:Y:S02]  /*03f0*/  IMAD.U32 R4, RZ, RZ, UR4 ;  /* 0x00000004ff047e24 */ /* 0x001fe4000f8e00ff */
[----:B------:R-:W-:Y:S01]  /*0400*/  IMAD.U32 R5, RZ, RZ, UR5 ;  /* 0x00000005ff057e24 */ /* 0x000fe2000f8e00ff */
[----:B-1----:R-:W-:Y:S01]  /*0410*/  MOV R6, UR6 ;  /* 0x0000000600067c02 */ /* 0x002fe20008000f00 */
[----:B------:R-:W-:-:S02]  /*0420*/  IMAD.U32 R7, RZ, RZ, UR7 ;  /* 0x00000007ff077e24 */ /* 0x000fc4000f8e00ff */
[----:B---3--:R-:W-:Y:S02]  /*0430*/  IMAD.U32 R10, RZ, RZ, UR8 ;  /* 0x00000008ff0a7e24 */ /* 0x008fe4000f8e00ff */
[----:B------:R-:W-:-:S07]  /*0440*/  IMAD.U32 R11, RZ, RZ, UR9 ;  /* 0x00000009ff0b7e24 */ /* 0x000fce000f8e00ff */
[----:B------:R-:W-:-:S07]  /*0450*/  LEPC R20, `(.L_x_1) ;  /* 0x000000001014794e */ /* 0x000fce0000000000 */
[----:B--2---:R-:W-:Y:S05]  /*0460*/  CALL.ABS.NOINC R2 ;  /* 0x0000000002007343 */ /* 0x004fea0003c00000 */
.L_x_1:
[----:B------:R-:W0:Y:S02]  /*0470*/  LDCU UR4, c[0x0][0x398] ;  /* 0x00007300ff0477ac */ /* 0x000e240008000800 */
[----:B0-----:R-:W-:-:S09]  /*0480*/  UISETP.GE.U32.AND UP0, UPT, UR4, 0x1001, UPT ;  /* 0x000010010400788c */ /* 0x001fd2000bf06070 */
        /* <DEDUP_REMOVED lines=17> */
.L_x_2:
[----:B------:R-:W0:Y:S01]  /*05a0*/  LDCU UR5, c[0x0][0x398] ;  /* 0x00007300ff0577ac */ /* 0x000e220008000800 */
[C---:B------:R-:W-:Y:S02]  /*05b0*/  SHF.R.U64 R4, R25.reuse, 0x1, RZ ;  /* 0x0000000119047819 */ /* 0x040fe400000012ff */
[----:B------:R-:W-:Y:S01]  /*05c0*/  IADD3 R6, P1, PT, R25, 0x1, RZ ;  /* 0x0000000119067810 */ /* 0x000fe20007f3e0ff */
[----:B------:R-:W1:Y:S01]  /*05d0*/  LDCU.64 UR6, c[0x0][0x380] ;  /* 0x00007000ff0677ac */ /* 0x000e620008000a00 */
[C---:B------:R-:W-:Y:S02]  /*05e0*/  IADD3 R0, P0, PT, R18.reuse, 0x1, RZ ;  /* 0x0000000112007810 */ /* 0x040fe40007f1e0ff */
[----:B------:R-:W-:Y:S01]  /*05f0*/  SHF.R.U64 R18, R18, 0x1, RZ ;  /* 0x0000000112127819 */ /* 0x000fe200000012ff */
[----:B------:R-:W-:Y:S01]  /*0600*/  UMOV UR4, URZ ;  /* 0x000000ff00047c82 */ /* 0x000fe20008000000 */
[----:B------:R-:W-:Y:S01]  /*0610*/  IADD3.X R7, PT, PT, RZ, RZ, RZ, P0, !PT ;  /* 0x000000ffff077210 */ /* 0x000fe200007fe4ff */
[----:B------:R-:W2:Y:S01]  /*0620*/  LDCU.64 UR8, c[0x0][0x358] ;  /* 0x00006b00ff0877ac */ /* 0x000ea20008000a00 */
[----:B0-----:R-:W-:-:S04]  /*0630*/  IMAD.WIDE.U32 R4, R4, UR5, RZ ;  /* 0x0000000504047c25 */ /* 0x001fc8000f8e00ff */
[----:B------:R-:W-:Y:S01]  /*0640*/  VIADD R15, R5, UR4 ;  /* 0x00000004050f7c36 */ /* 0x000fe20008000000 */
[----:B-1----:R-:W-:Y:S01]  /*0650*/  IADD3 R2, P2, PT, R22, UR6, RZ ;  /* 0x0000000616027c10 */ /* 0x002fe2000ff5e0ff */
[----:B------:R-:W-:-:S03]  /*0660*/  IMAD.X R5, RZ, RZ, RZ, P1 ;  /* 0x000000ffff057224 */ /* 0x000fc600008e06ff */
[----:B------:R-:W-:Y:S02]  /*0670*/  SHF.R.U64 R9, R4, 0x1, R15 ;  /* 0x0000000104097819 */ /* 0x000fe4000000120f */
[----:B------:R-:W-:Y:S02]  /*0680*/  SHF.R.U64 R4, R0, 0x1, R7 ;  /* 0x0000000100047819 */ /* 0x000fe40000001207 */
[--C-:B------:R-:W-:Y:S02]  /*0690*/  SHF.R.U64 R6, R6, 0x1, R5.reuse ;  /* 0x0000000106067819 */ /* 0x100fe40000001205 */
[----:B------:R-:W-:Y:S02]  /*06a0*/  SHF.R.U32.HI R5, RZ, 0x1, R5 ;  /* 0x00000001ff057819 */ /* 0x000fe40000011605 */
[----:B------:R-:W-:Y:S01]  /*06b0*/  SHF.R.U32.HI R0, RZ, 0x1, R7 ;  /* 0x00000001ff007819 */ /* 0x000fe20000011607 */
[----:B------:R-:W-:Y:S01]  /*06c0*/  IMAD.WIDE.U32 R6, R6, UR5, RZ ;  /* 0x0000000506067c25 */ /* 0x000fe2000f8e00ff */
[----:B------:R-:W-:-:S02]  /*06d0*/  SHF.R.U32.HI R15, RZ, 0x1, R15 ;  /* 0x00000001ff0f7819 */ /* 0x000fc4000001160f */
[-C--:B------:R-:W-:Y:S01]  /*06e0*/  IADD3 R8, P1, PT, R4, R9.reuse, RZ ;  /* 0x0000000904087210 */ /* 0x080fe20007f3e0ff */
[----:B------:R-:W-:Y:S01]  /*06f0*/  IMAD R11, R5, UR5, RZ ;  /* 0x00000005050b7c24 */ /* 0x000fe2000f8e02ff */
[----:B------:R-:W-:Y:S02]  /*0700*/  IADD3 R10, P0, PT, R18, R9, RZ ;  /* 0x00000009120a7210 */ /* 0x000fe40007f1e0ff */
[----:B------:R-:W-:Y:S01]  /*0710*/  IADD3.X R3, PT, PT, R23, UR7, RZ, P2, !PT ;  /* 0x0000000717037c10 */ /* 0x000fe200097fe4ff */
[--C-:B------:R-:W-:Y:S01]  /*0720*/  IMAD.X R9, R0, 0x1, R15.reuse, P1 ;  /* 0x0000000100097824 */ /* 0x100fe200008e060f */
[----:B------:R-:W-:Y:S01]  /*0730*/  ISETP.LT.U32.AND P1, PT, R8, UR36, PT ;  /* 0x0000002408007c0c */ /* 0x000fe2000bf21070 */
[----:B------:R-:W-:Y:S01]  /*0740*/  IMAD.X R13, RZ, RZ, R15, P0 ;  /* 0x000000ffff0d7224 */ /* 0x000fe200000e060f */
[----:B------:R-:W-:Y:S01]  /*0750*/  ISETP.LT.U32.AND P0, PT, R10, UR36, PT ;  /* 0x000000240a007c0c */ /* 0x000fe2000bf01070 */
[----:B------:R-:W-:Y:S01]  /*0760*/  IMAD.IADD R11, R7, 0x1, R11 ;  /* 0x00000001070b7824 */ /* 0x000fe200078e020b */
[----:B------:R-:W-:Y:S01]  /*0770*/  ISETP.LT.U32.AND.EX P1, PT, R9, UR38, PT, P1 ;  /* 0x0000002609007c0c */ /* 0x000fe2000bf21110 */
[----:B--2---:R0:W2:Y:S01]  /*0780*/  LDG.E.U8.CONSTANT R5, desc[UR8][R2.64] ;  /* 0x0000000802057981 */ /* 0x0040a2000c1e9100 */
[----:B------:R-:W-:Y:S01]  /*0790*/  ISETP.LT.U32.AND.EX P0, PT, R13, UR38, PT, P0 ;  /* 0x000000260d007c0c */ /* 0x000fe2000bf01100 */
[----:B------:R-:W-:Y:S01]  /*07a0*/  UIADD3 UR4, UP0, UPT, UR36, UR6, URZ ;  /* 0x0000000624047290 */ /* 0x000fe2000ff1e0ff */
[----:B------:R-:W-:-:S02]  /*07b0*/  SHF.R.U64 R7, R6, 0x1, R11 ;  /* 0x0000000106077819 */ /* 0x000fc4000000120b */
[----:B------:R-:W-:Y:S01]  /*07c0*/  SEL R10, R10, UR36, P0 ;  /* 0x000000240a0a7c07 */ /* 0x000fe20008000000 */
[----:B------:R-:W-:Y:S02]  /*07d0*/  UIADD3.X UR5, UPT, UPT, UR38, UR7, URZ, UP0, !UPT ;  /* 0x0000000726057290 */ /* 0x000fe400087fe4ff */
[----:B------:R-:W-:Y:S02]  /*07e0*/  SEL R13, R13, UR38, P0 ;  /* 0x000000260d0d7c07 */ /* 0x000fe40008000000 */
[----:B------:R-:W-:Y:S02]  /*07f0*/  SHF.R.U32.HI R11, RZ, 0x1, R11 ;  /* 0x00000001ff0b7819 */ /* 0x000fe4000001160b */
[----:B0-----:R-:W-:Y:S02]  /*0800*/  SEL R3, R8, UR36, P1 ;  /* 0x0000002408037c07 */ /* 0x001fe40008800000 */
[----:B------:R-:W-:Y:S02]  /*0810*/  SEL R8, R9, UR38, P1 ;  /* 0x0000002609087c07 */ /* 0x000fe40008800000 */
[----:B------:R-:W-:-:S02]  /*0820*/  IADD3 R9, P0, PT, R7, R18, RZ ;  /* 0x0000001207097210 */ /* 0x000fc40007f1e0ff */
[----:B------:R-:W-:Y:S02]  /*0830*/  IADD3 R4, P1, PT, R7, R4, RZ ;  /* 0x0000000407047210 */ /* 0x000fe40007f3e0ff */
[----:B------:R-:W-:Y:S01]  /*0840*/  LEA R6, P2, R10, UR4, 0x1 ;  /* 0x000000040a067c11 */ /* 0x000fe2000f8408ff */
[----:B------:R-:W-:Y:S01]  /*0850*/  IMAD.X R14, RZ, RZ, R11, P0 ;  /* 0x000000ffff0e7224 */ /* 0x000fe200000e060b */
[----:B------:R-:W-:Y:S01]  /*0860*/  ISETP.LT.U32.AND P0, PT, R9, UR36, PT ;  /* 0x0000002409007c0c */ /* 0x000fe2000bf01070 */
[----:B------:R-:W-:Y:S01]  /*0870*/  IMAD.X R15, R11, 0x1, R0, P1 ;  /* 0x000000010b0f7824 */ /* 0x000fe200008e0600 */
[----:B------:R-:W-:Y:S02]  /*0880*/  LEA R2, P3, R3, UR4, 0x1 ;  /* 0x0000000403027c11 */ /* 0x000fe4000f8608ff */
[----:B------:R-:W-:Y:S02]  /*0890*/  ISETP.LT.U32.AND P1, PT, R4, UR36, PT ;  /* 0x0000002404007c0c */ /* 0x000fe4000bf21070 */
[----:B------:R-:W-:-:S02]  /*08a0*/  ISETP.LT.U32.AND.EX P0, PT, R14, UR38, PT, P0 ;  /* 0x000000260e007c0c */ /* 0x000fc4000bf01100 */
[----:B------:R-:W-:Y:S02]  /*08b0*/  LEA.HI.X R7, R10, UR5, R13, 0x1, P2 ;  /* 0x000000050a077c11 */ /* 0x000fe400090f0c0d */
[----:B------:R-:W-:Y:S02]  /*08c0*/  LEA.HI.X R3, R3, UR5, R8, 0x1, P3 ;  /* 0x0000000503037c11 */ /* 0x000fe400098f0c08 */
[----:B------:R-:W-:Y:S01]  /*08d0*/  ISETP.LT.U32.AND.EX P1, PT, R15, UR38, PT, P1 ;  /* 0x000000260f007c0c */ /* 0x000fe2000bf21110 */
[----:B------:R-:W3:Y:S01]  /*08e0*/  LDG.E.U8.CONSTANT R12, desc[UR8][R6.64+0x1] ;  /* 0x00000108060c7981 */ /* 0x000ee2000c1e9100 */
[----:B------:R-:W-:Y:S02]  /*08f0*/  SEL R9, R9, UR36, P0 ;  /* 0x0000002409097c07 */ /* 0x000fe40008000000 */
[----:B------:R-:W-:Y:S01]  /*0900*/  SEL R14, R14, UR38, P0 ;  /* 0x000000260e0e7c07 */ /* 0x000fe20008000000 */
[----:B------:R-:W4:Y:S01]  /*0910*/  LDG.E.U8.CONSTANT R13, desc[UR8][R2.64+0x1] ;  /* 0x00000108020d7981 */ /* 0x000f22000c1e9100 */
[----:B------:R-:W-:-:S02]  /*0920*/  SEL R0, R4, UR36, P1 ;  /* 0x0000002404007c07 */ /* 0x000fc40008800000 */
[----:B------:R-:W-:Y:S01]  /*0930*/  LEA R8, P0, R9, UR4, 0x1 ;  /* 0x0000000409087c11 */ /* 0x000fe2000f8008ff */
[----:B------:R0:W5:Y:S01]  /*0940*/  LDG.E.U8.CONSTANT R10, desc[UR8][R6.64] ;  /* 0x00000008060a7981 */ /* 0x000162000c1e9100 */
[----:B------:R-:W-:Y:S02]  /*0950*/  SEL R15, R15, UR38, P1 ;  /* 0x000000260f0f7c07 */ /* 0x000fe40008800000 */
[----:B------:R-:W-:Y:S01]  /*0960*/  LEA.HI.X R9, R9, UR5, R14, 0x1, P0 ;  /* 0x0000000509097c11 */ /* 0x000fe200080f0c0e */
[----:B------:R-:W5:Y:S01]  /*0970*/  LDG.E.U8.CONSTANT R11, desc[UR8][R2.64] ;  /* 0x00000008020b7981 */ /* 0x000f62000c1e9100 */
[----:B0-----:R-:W-:-:S04]  /*0980*/  LEA R6, P1, R0, UR4, 0x1 ;  /* 0x0000000400067c11 */ /* 0x001fc8000f8208ff */
[----:B------:R-:W-:Y:S01]  /*0990*/  LEA.HI.X R7, R0, UR5, R15, 0x1, P1 ;  /* 0x0000000500077c11 */ /* 0x000fe200088f0c0f */
[----:B------:R-:W5:Y:S04]  /*09a0*/  LDG.E.U8.CONSTANT R3, desc[UR8][R8.64+0x1] ;  /* 0x0000010808037981 */ /* 0x000f68000c1e9100 */
[----:B------:R0:W5:Y:S04]  /*09b0*/  LDG.E.U8.CONSTANT R0, desc[UR8][R8.64] ;  /* 0x0000000808007981 */ /* 0x000168000c1e9100 */
[----:B------:R-:W5:Y:S04]  /*09c0*/  LDG.E.U8.CONSTANT R2, desc[UR8][R6.64] ;  /* 0x0000000806027981 */ /* 0x000f68000c1e9100 */
[----:B------:R1:W5:Y:S01]  /*09d0*/  LDG.E.U8.CONSTANT R4, desc[UR8][R6.64+0x1] ;  /* 0x0000010806047981 */ /* 0x000362000c1e9100 */
[----:B--2---:R-:W-:-:S04]  /*09e0*/  IADD3 R5, PT, PT, R5, -0x10, RZ ;  /* 0xfffffff005057810 */ /* 0x004fc80007ffe0ff */
[----:B------:R-:W-:-:S05]  /*09f0*/  I2FP.F32.S32 R5, R5 ;  /* 0x0000000500057245 */ /* 0x000fca0000201400 */
[----:B------:R-:W-:Y:S01]  /*0a00*/  FMUL R5, R5, 1.1640000343322753906 ;  /* 0x3f94fdf405057820 */ /* 0x000fe20000400000 */
[----:B---3--:R-:W-:Y:S02]  /*0a10*/  VIADD R12, R12, 0xffffff80 ;  /* 0xffffff800c0c7836 */ /* 0x008fe40000000000 */
[----:B----4-:R-:W-:-:S03]  /*0a20*/  VIADD R13, R13, 0xffffff80 ;  /* 0xffffff800d0d7836 */ /* 0x010fc60000000000 */
[----:B------:R-:W-:Y:S01]  /*0a30*/  I2FP.F32.S32 R12, R12 ;  /* 0x0000000c000c7245 */ /* 0x000fe20000201400 */
[----:B-----5:R-:W-:Y:S01]  /*0a40*/  VIADD R10, R10, 0xffffff80 ;  /* 0xffffff800a0a7836 */ /* 0x020fe20000000000 */
[----:B0-----:R-:W-:Y:S01]  /*0a50*/  I2FP.F32.S32 R8, R13 ;  /* 0x0000000d00087245 */ /* 0x001fe20000201400 */
[----:B------:R-:W-:-:S03]  /*0a60*/  VIADD R11, R11, 0xffffff80 ;  /* 0xffffff800b0b7836 */ /* 0x000fc60000000000 */
[----:B------:R-:W-:Y:S01]  /*0a70*/  I2FP.F32.S32 R10, R10 ;  /* 0x0000000a000a7245 */ /* 0x000fe20000201400 */
[--C-:B-1----:R-:W-:Y:S01]  /*0a80*/  FFMA R6, R12, 1.5959999561309814453, R5.reuse ;  /* 0x3fcc49ba0c067823 */ /* 0x102fe20000000005 */
[--C-:B------:R-:W-:Y:S01]  /*0a90*/  FFMA R7, R8, 1.5959999561309814453, R5.reuse ;  /* 0x3fcc49ba08077823 */ /* 0x100fe20000000005 */
[----:B------:R-:W-:Y:S02]  /*0aa0*/  I2FP.F32.S32 R14, R11 ;  /* 0x0000000b000e7245 */ /* 0x000fe40000201400 */
[----:B------:R-:W-:Y:S01]  /*0ab0*/  FFMA R9, R10, -0.39199998974800109863, R5 ;  /* 0xbec8b4390a097823 */ /* 0x000fe20000000005 */
[----:B------:R-:W-:Y:S01]  /*0ac0*/  FADD R6, R6, R7 ;  /* 0x0000000706067221 */ /* 0x000fe20000000000 */
[--C-:B------:R-:W-:Y:S01]  /*0ad0*/  FFMA R10, R10, 2.0169999599456787109, R5.reuse ;  /* 0x400116870a0a7823 */ /* 0x100fe20000000005 */
[----:B------:R-:W-:Y:S01]  /*0ae0*/  IADD3 R3, PT, PT, R3, -0x80, RZ ;  /* 0xffffff8003037810 */ /* 0x000fe20007ffe0ff */
[----:B------:R-:W-:Y:S02]  /*0af0*/  VIADD R0, R0, 0xffffff80 ;  /* 0xffffff8000007836 */ /* 0x000fe40000000000 */
[----:B------:R-:W-:Y:S01]  /*0b00*/  FFMA R13, R14, 2.0169999599456787109, R5 ;  /* 0x400116870e0d7823 */ /* 0x000fe20000000005 */
[----:B------:R-:W-:-:S02]  /*0b10*/  VIADD R7, R2, 0xffffff80 ;  /* 0xffffff8002077836 */ /* 0x000fc40000000000 */
[----:B------:R-:W-:Y:S01]  /*0b20*/  I2FP.F32.S32 R2, R0 ;  /* 0x0000000000027245 */ /* 0x000fe20000201400 */
[----:B------:R-:W-:Y:S01]  /*0b30*/  FFMA R11, R14, -0.39199998974800109863, R5 ;  /* 0xbec8b4390e0b7823 */ /* 0x000fe20000000005 */
[----:B------:R-:W-:Y:S01]  /*0b40*/  I2FP.F32.S32 R0, R3 ;  /* 0x0000000300007245 */ /* 0x000fe20000201400 */
[----:B------:R-:W-:Y:S02]  /*0b50*/  VIADD R4, R4, 0xffffff80 ;  /* 0xffffff8004047836 */ /* 0x000fe40000000000 */
[----:B------:R-:W-:Y:S01]  /*0b60*/  FADD R13, R10, R13 ;  /* 0x0000000d0a0d7221 */ /* 0x000fe20000000000 */
[----:B------:R-:W-:Y:S01]  /*0b70*/  I2FP.F32.S32 R10, R7 ;  /* 0x00000007000a7245 */ /* 0x000fe20000201400 */
[----:B------:R-:W-:Y:S01]  /*0b80*/  FFMA R7, R2, -0.39199998974800109863, R5 ;  /* 0xbec8b43902077823 */ /* 0x000fe20000000005 */
[----:B------:R-:W-:Y:S01]  /*0b90*/  FFMA R9, R12, -0.81300002336502075195, R9 ;  /* 0xbf5020c50c097823 */ /* 0x000fe20000000009 */
[----:B------:R-:W-:Y:S01]  /*0ba0*/  I2FP.F32.S32 R4, R4 ;  /* 0x0000000400047245 */ /* 0x000fe20000201400 */
[----:B------:R-:W-:Y:S01]  /*0bb0*/  FFMA R8, R8, -0.81300002336502075195, R11 ;  /* 0xbf5020c508087823 */ /* 0x000fe2000000000b */
[C---:B------:R-:W-:Y:S01]  /*0bc0*/  FFMA R3, R0.reuse, 1.5959999561309814453, R5 ;  /* 0x3fcc49ba00037823 */ /* 0x040fe20000000005 */
[----:B------:R-:W-:Y:S01]  /*0bd0*/  FFMA R7, R0, -0.81300002336502075195, R7 ;  /* 0xbf5020c500077823 */ /* 0x000fe20000000007 */
[----:B------:R-:W-:Y:S01]  /*0be0*/  FFMA R12, R2, 2.0169999599456787109, R5 ;  /* 0x40011687020c7823 */ /* 0x000fe20000000005 */
[----:B------:R-:W-:Y:S01]  /*0bf0*/  FADD R8, R9, R8 ;  /* 0x0000000809087221 */ /* 0x000fe20000000000 */
[----:B------:R-:W-:Y:S01]  /*0c00*/  FADD R3, R6, R3 ;  /* 0x0000000306037221 */ /* 0x000fe20000000000 */
[--C-:B------:R-:W-:Y:S01]  /*0c10*/  FFMA R0, R4, 1.5959999561309814453, R5.reuse ;  /* 0x3fcc49ba04007823 */ /* 0x100fe20000000005 */
[C-C-:B------:R-:W-:Y:S01]  /*0c20*/  FFMA R9, R10.reuse, 2.0169999599456787109, R5.reuse ;  /* 0x400116870a097823 */ /* 0x140fe20000000005 */
[----:B------:R-:W-:Y:S01]  /*0c30*/  FFMA R5, R10, -0.39199998974800109863, R5 ;  /* 0xbec8b4390a057823 */ /* 0x000fe20000000005 */
[----:B------:R-:W-:Y:S01]  /*0c40*/  FADD R12, R13, R12 ;  /* 0x0000000c0d0c7221 */ /* 0x000fe20000000000 */
[----:B------:R-:W-:Y:S01]  /*0c50*/  FADD R0, R3, R0 ;  /* 0x0000000003007221 */ /* 0x000fe20000000000 */
[----:B------:R-:W-:Y:S01]  /*0c60*/  FADD R7, R8, R7 ;  /* 0x0000000708077221 */ /* 0x000fe20000000000 */
[----:B------:R-:W-:Y:S01]  /*0c70*/  FFMA R4, R4, -0.81300002336502075195, R5 ;  /* 0xbf5020c504047823 */ /* 0x000fe20000000005 */
[----:B------:R-:W-:Y:S01]  /*0c80*/  FADD R9, R12, R9 ;  /* 0x000000090c097221 */ /* 0x000fe20000000000 */
[----:B------:R-:W-:Y:S01]  /*0c90*/  FMUL R0, R0, 0.25 ;  /* 0x3e80000000007820 */ /* 0x000fe20000400000 */
[----:B------:R-:W0:Y:S01]  /*0ca0*/  LDC.64 R2, c[0x0][0x3a0] ;  /* 0x0000e800ff027b82 */ /* 0x000e220000000a00 */
[----:B------:R-:W-:Y:S01]  /*0cb0*/  FADD R4, R7, R4 ;  /* 0x0000000407047221 */ /* 0x000fe20000000000 */
[----:B------:R-:W-:-:S02]  /*0cc0*/  FMUL R9, R9, 0.25 ;  /* 0x3e80000009097820 */ /* 0x000fc40000400000 */
[----:B------:R-:W-:Y:S01]  /*0cd0*/  FSETP.GEU.AND P0, PT, R0, RZ, PT ;  /* 0x000000ff0000720b */ /* 0x000fe20003f0e000 */
[----:B------:R-:W-:Y:S01]  /*0ce0*/  FMUL R4, R4, 0.25 ;  /* 0x3e80000004047820 */ /* 0x000fe20000400000 */
[----:B------:R-:W-:Y:S02]  /*0cf0*/  FMNMX.NAN R0, R0, 255, PT ;  /* 0x437f000000007809 */ /* 0x000fe40003820000 */
[C---:B------:R-:W-:Y:S02]  /*0d00*/  FSETP.GEU.AND P1, PT, R9.reuse, RZ, PT ;  /* 0x000000ff0900720b */ /* 0x040fe40003f2e000 */
[----:B------:R-:W-:Y:S02]  /*0d10*/  FMNMX.NAN R9, R9, 255, PT ;  /* 0x437f000009097809 */ /* 0x000fe40003820000 */
[----:B------:R-:W-:Y:S02]  /*0d20*/  FSEL R0, R0, RZ, P0 ;  /* 0x000000ff00007208 */ /* 0x000fe40000000000 */
[----:B------:R-:W-:-:S02]  /*0d30*/  FSETP.GEU.AND P0, PT, R4, RZ, PT ;  /* 0x000000ff0400720b */ /* 0x000fc40003f0e000 */
[----:B------:R-:W-:Y:S02]  /*0d40*/  FMNMX.NAN R4, R4, 255, PT ;  /* 0x437f000004047809 */ /* 0x000fe40003820000 */
[----:B------:R-:W-:Y:S02]  /*0d50*/  FSEL R9, R9, RZ, P1 ;  /* 0x000000ff09097208 */ /* 0x000fe40000800000 */
[----:B------:R-:W-:Y:S01]  /*0d60*/  FSEL R4, R4, RZ, P0 ;  /* 0x000000ff04047208 */ /* 0x000fe20000000000 */
[----:B------:R-:W1:Y:S01]  /*0d70*/  F2I.U32.TRUNC.NTZ R5, R0 ;  /* 0x0000000000057305 */ /* 0x000e62000020f000 */
[----:B------:R-:W-:-:S07]  /*0d80*/  IMAD R11, R24, 0x3, RZ ;  /* 0x00000003180b7824 */ /* 0x000fce00078e02ff */
[----:B------:R-:W2:Y:S01]  /*0d90*/  F2I.U32.TRUNC.NTZ R9, R9 ;  /* 0x0000000900097305 */ /* 0x000ea2000020f000 */
[----:B0-----:R-:W-:-:S07]  /*0da0*/  IMAD.WIDE.U32 R2, R16, 0x3, R2 ;  /* 0x0000000310027825 */ /* 0x001fce00078e0002 */
[----:B------:R-:W0:Y:S01]  /*0db0*/  F2I.U32.TRUNC.NTZ R7, R4 ;  /* 0x0000000400077305 */ /* 0x000e22000020f000 */
[----:B------:R-:W-:-:S05]  /*0dc0*/  IMAD.IADD R3, R3, 0x1, R11 ;  /* 0x0000000103037824 */ /* 0x000fca00078e020b */
[----:B-1----:R-:W-:Y:S04]  /*0dd0*/  STG.E.U8 desc[UR8][R2.64], R5 ;  /* 0x0000000502007986 */ /* 0x002fe8000c101108 */
[----:B--2---:R-:W-:Y:S04]  /*0de0*/  STG.E.U8 desc[UR8][R2.64+0x2], R9 ;  /* 0x0000020902007986 */ /* 0x004fe8000c101108 */
[----:B0-----:R-:W-:Y:S01]  /*0df0*/  STG.E.U8 desc[UR8][R2.64+0x1], R7 ;  /* 0x0000010702007986 */ /* 0x001fe2000c101108 */
[----:B------:R-:W-:Y:S05]  /*0e00*/  EXIT ;  /* 0x000000000000794d */ /* 0x000fea0003800000 */
.L_x_3:
[----:B------:R-:W-:-:S00]  /*0e10*/  BRA `(.L_x_3) ;  /* 0xfffffffc00fc7947 */ /* 0x000fc0000383ffff */
[----:B------:R-:W-:-:S00]  /*0e20*/  NOP ;  /* 0x0000000000007918 */ /* 0x000fc00000000000 */
        /* <DEDUP_REMOVED lines=13> */
.L_x_38:


//--------------------- .text.rgb2yuv             --------------------------
	.section	.text.rgb2yuv,"ax",@progbits
	.align	128
        .global         rgb2yuv
        .type           rgb2yuv,@function
        .size           rgb2yuv,(.L_x_37 - rgb2yuv)
        .other          rgb2yuv,@"STO_CUDA_ENTRY STV_DEFAULT"
rgb2yuv:
.text.rgb2yuv:
        /* <DEDUP_REMOVED lines=32> */
[----:B------:R-:W-:-:S04]  /*0200*/  UISETP.GE.U32.AND UP0, UPT, UR5, UR6, UPT ;  /* 0x000000060500728c */ /* 0x000fc8000bf06070 */
[----:B------:R-:W-:-:S09]  /*0210*/  UISETP.GE.U32.AND.EX UP0, UPT, URZ, UR7, UPT, UP0 ;  /* 0x00000007ff00728c */ /* 0x000fd2000bf06100 */
[----:B------:R-:W-:Y:S05]  /*0220*/  BRA.U UP0, `(.L_x_4) ;  /* 0x0000000100407547 */ /* 0x000fea000b800000 */
[----:B------:R-:W-:Y:S01]  /*0230*/  MOV R0, 0x0 ;  /* 0x0000000000007802 */ /* 0x000fe20000000f00 */
[----:B------:R-:W0:Y:S01]  /*0240*/  LDCU.64 UR4, c[0x4][0x18] ;  /* 0x01000300ff0477ac */ /* 0x000e220008000a00 */
[----:B------:R-:W-:Y:S02]  /*0250*/  HFMA2 R13, -RZ, RZ, 0, 0 ;  /* 0x00000000ff0d7431 */ /* 0x000fe400000001ff */
[----:B------:R-:W-:Y:S01]  /*0260*/  IMAD.MOV.U32 R8, RZ, RZ, 0x42 ;  /* 0x00000042ff087424 */ /* 0x000fe200078e00ff */
[----:B------:R1:W2:Y:S01]  /*0270*/  LDC.64 R2, c[0x4][R0] ;  /* 0x0100000000027b82 */ /* 0x0002a20000000a00 */
[----:B------:R-:W3:Y:S01]  /*0280*/  LDCU.64 UR6, c[0x4][0x20] ;  /* 0x01000400ff0677ac */ /* 0x000ee20008000a00 */
[----:B------:R-:W-:Y:S01]  /*0290*/  IMAD.MOV.U32 R12, RZ, RZ, 0x1 ;  /* 0x00000001ff0c7424 */ /* 0x000fe200078e00ff */
[----:B------:R-:W4:Y:S01]  /*02a0*/  LDCU.64 UR8, c[0x4][0x8] ;  /* 0x01000100ff0877ac */ /* 0x000f220008000a00 */
[----:B0-----:R-:W-:Y:S02]  /*02b0*/  IMAD.U32 R4, RZ, RZ, UR4 ;  /* 0x00000004ff047e24 */ /* 0x001fe4000f8e00ff */
[----:B------:R-:W-:-:S02]  /*02c0*/  IMAD.U32 R5, RZ, RZ, UR5 ;  /* 0x00000005ff057e24 */ /* 0x000fc4000f8e00ff */
[----:B---3--:R-:W-:Y:S01]  /*02d0*/  IMAD.U32 R6, RZ, RZ, UR6 ;  /* 0x00000006ff067e24 */ /* 0x008fe2000f8e00ff */
[----:B------:R-:W-:Y:S01]  /*02e0*/  MOV R7, UR7 ;  /* 0x0000000700077c02 */ /* 0x000fe20008000f00 */
[----:B----4-:R-:W-:Y:S02]  /*02f0*/  IMAD.U32 R10, RZ, RZ, UR8 ;  /* 0x00000008ff0a7e24 */ /* 0x010fe4000f8e00ff */
[----:B-1----:R-:W-:-:S07]  /*0300*/  IMAD.U32 R11, RZ, RZ, UR9 ;  /* 0x00000009ff0b7e24 */ /* 0x002fce000f8e00ff */
[----:B------:R-:W-:-:S07]  /*0310*/  LEPC R20, `(.L_x_4) ;  /* 0x000000001014794e */ /* 0x000fce0000000000 */
[----:B--2---:R-:W-:Y:S05]  /*0320*/  CALL.ABS.NOINC R2 ;  /* 0x0000000002007343 */ /* 0x004fea0003c00000 */
.L_x_4:
[----:B------:R-:W0:Y:S02]  /*0330*/  LDCU.64 UR4, c[0x0][0x388] ;  /* 0x00007100ff0477ac */ /* 0x000e240008000a00 */
[----:B0-----:R-:W-:-:S04]  /*0340*/  UISETP.GE.U32.AND UP0, UPT, UR4, 0x1001, UPT ;  /* 0x000010010400788c */ /* 0x001fc8000bf06070 */
[----:B------:R-:W-:-:S09]  /*0350*/  UISETP.GE.U32.AND.EX UP0, UPT, UR5, URZ, UPT, UP0 ;  /* 0x000000ff0500728c */ /* 0x000fd2000bf06100 */
[----:B------:R-:W-:Y:S05]  /*0360*/  BRA.U !UP0, `(.L_x_5) ;  /* 0x0000000108407547 */ /* 0x000fea000b800000 */
[----:B------:R-:W-:Y:S01]  /*0370*/  MOV R0, 0x0 ;  /* 0x0000000000007802 */ /* 0x000fe20000000f00 */
[----:B------:R-:W0:Y:S01]  /*0380*/  LDCU.64 UR4, c[0x4][0x28] ;  /* 0x01000500ff0477ac */ /* 0x000e220008000a00 */
[----:B------:R-:W-:Y:S02]  /*0390*/  IMAD.MOV.U32 R8, RZ, RZ, 0x45 ;  /* 0x00000045ff087424 */ /* 0x000fe400078e00ff */
[----:B------:R1:W2:Y:S01]  /*03a0*/  LDC.64 R2, c[0x4][R0] ;  /* 0x0100000000027b82 */ /* 0x0002a20000000a00 */
[----:B------:R-:W3:Y:S01]  /*03b0*/  LDCU.64 UR6, c[0x4][0x20] ;  /* 0x01000400ff0677ac */ /* 0x000ee20008000a00 */
[----:B------:R-:W-:Y:S02]  /*03c0*/  IMAD.MOV.U32 R12, RZ, RZ, 0x1 ;  /* 0x00000001ff0c7424 */ /* 0x000fe400078e00ff */
[----:B------:R-:W-:Y:S01]  /*03d0*/  IMAD.MOV.U32 R13, RZ, RZ, RZ ;  /* 0x000000ffff0d7224 */ /* 0x000fe200078e00ff */
[----:B------:R-:W4:Y:S01]  /*03e0*/  LDCU.64 UR8, c[0x4][0x8] ;  /* 0x01000100ff0877ac */ /* 0x000f220008000a00 */
[----:B0-----:R-:W-:-:S02]  /*03f0*/  IMAD.U32 R4, RZ, RZ, UR4 ;  /* 0x00000004ff047e24 */ /* 0x001fc4000f8e00ff */
[----:B------:R-:W-:Y:S02]  /*0400*/  IMAD.U32 R5, RZ, RZ, UR5 ;  /* 0x00000005ff057e24 */ /* 0x000fe4000f8e00ff */
[----:B---3--:R-:W-:Y:S02]  /*0410*/  IMAD.U32 R6, RZ, RZ, UR6 ;  /* 0x00000006ff067e24 */ /* 0x008fe4000f8e00ff */
[----:B------:R-:W-:Y:S01]  /*0420*/  IMAD.U32 R7, RZ, RZ, UR7 ;  /* 0x00000007ff077e24 */ /* 0x000fe2000f8e00ff */
[----:B----4-:R-:W-:Y:S01]  /*0430*/  MOV R10, UR8 ;  /* 0x00000008000a7c02 */ /* 0x010fe20008000f00 */
[----:B-1----:R-:W-:-:S07]  /*0440*/  IMAD.U32 R11, RZ, RZ, UR9 ;  /* 0x00000009ff0b7e24 */ /* 0x002fce000f8e00ff */
[----:B------:R-:W-:-:S07]  /*0450*/  LEPC R20, `(.L_x_5) ;  /* 0x000000001014794e */ /* 0x000fce0000000000 */
[----:B--2---:R-:W-:Y:S05]  /*0460*/  CALL.ABS.NOINC R2 ;  /* 0x0000000002007343 */ /* 0x004fea0003c00000 */
.L_x_5:
        /* <DEDUP_REMOVED lines=12> */
[----:B0-----:R-:W-:Y:S01]  /*0530*/  MOV R4, UR4 ;  /* 0x0000000400047c02 */ /* 0x001fe20008000f00 */
[----:B------:R-:W-:-:S02]  /*0540*/  IMAD.U32 R5, RZ, RZ, UR5 ;  /* 0x00000005ff057e24 */ /* 0x000fc4000f8e00ff */
[----:B---3--:R-:W-:Y:S02]  /*0550*/  IMAD.U32 R6, RZ, RZ, UR6 ;  /* 0x00000006ff067e24 */ /* 0x008fe4000f8e00ff */
[----:B------:R-:W-:Y:S02]  /*0560*/  IMAD.U32 R7, RZ, RZ, UR7 ;  /* 0x00000007ff077e24 */ /* 0x000fe4000f8e00ff */
[----:B----4-:R-:W-:Y:S01]  /*0570*/  IMAD.U32 R10, RZ, RZ, UR8 ;  /* 0x00000008ff0a7e24 */ /* 0x010fe2000f8e00ff */
[----:B-1----:R-:W-:-:S07]  /*0580*/  MOV R11, UR9 ;  /* 0x00000009000b7c02 */ /* 0x002fce0008000f00 */
[----:B------:R-:W-:-:S07]  /*0590*/  LEPC R20, `(.L_x_6) ;  /* 0x000000001014794e */ /* 0x000fce0000000000 */
[----:B--2---:R-:W-:Y:S05]  /*05a0*/  CALL.ABS.NOINC R2 ;  /* 0x0000000002007343 */ /* 0x004fea0003c00000 */
.L_x_6:
[----:B------:R-:W0:Y:S02]  /*05b0*/  LDCU.64 UR4, c[0x0][0x398] ;  /* 0x00007300ff0477ac */ /* 0x000e240008000a00 */
[----:B0-----:R-:W-:-:S04]  /*05c0*/  UIADD3 UR4, UP0, UPT, UR4, -0x3, URZ ;  /* 0xfffffffd04047890 */ /* 0x001fc8000ff1e0ff */
[----:B------:R-:W-:Y:S02]  /*05d0*/  UIADD3.X UR5, UPT, UPT, UR5, -0x1, URZ, UP0, !UPT ;  /* 0xffffffff05057890 */ /* 0x000fe400087fe4ff */
[----:B------:R-:W-:-:S04]  /*05e0*/  UISETP.GE.U32.AND UP0, UPT, UR4, 0x2, UPT ;  /* 0x000000020400788c */ /* 0x000fc8000bf06070 */
[----:B------:R-:W-:-:S09]  /*05f0*/  UISETP.GE.U32.AND.EX UP0, UPT, UR5, URZ, UPT, UP0 ;  /* 0x000000ff0500728c */ /* 0x000fd2000bf06100 */
[----:B------:R-:W-:Y:S05]  /*0600*/  BRA.U !UP0, `(.L_x_7) ;  /* 0x0000000108407547 */ /* 0x000fea000b800000 */
[----:B------:R-:W-:Y:S01]  /*0610*/  MOV R0, 0x0 ;  /* 0x0000000000007802 */ /* 0x000fe20000000f00 */
[----:B------:R-:W0:Y:S01]  /*0620*/  LDCU.64 UR4, c[0x4][0x38] ;  /* 0x01000700ff0477ac */ /* 0x000e220008000a00 */
[----:B------:R-:W-:Y:S02]  /*0630*/  HFMA2 R8, -RZ, RZ, 0, 4.231929779052734375e-06 ;  /* 0x00000047ff087431 */ /* 0x000fe400000001ff */
[----:B------:R-:W-:Y:S01]  /*0640*/  IMAD.MOV.U32 R12, RZ, RZ, 0x1 ;  /* 0x00000001ff0c7424 */ /* 0x000fe200078e00ff */
[----:B------:R1:W2:Y:S01]  /*0650*/  LDC.64 R2, c[0x4][R0] ;  /* 0x0100000000027b82 */ /* 0x0002a20000000a00 */
[----:B------:R-:W3:Y:S01]  /*0660*/  LDCU.64 UR6, c[0x4][0x20] ;  /* 0x01000400ff0677ac */ /* 0x000ee20008000a00 */
[----:B------:R-:W-:Y:S01]  /*0670*/  IMAD.MOV.U32 R13, RZ, RZ, RZ ;  /* 0x000000ffff0d7224 */ /* 0x000fe200078e00ff */
[----:B------:R-:W4:Y:S01]  /*0680*/  LDCU.64 UR8, c[0x4][0x8] ;  /* 0x01000100ff0877ac */ /* 0x000f220008000a00 */
[----:B0-----:R-:W-:Y:S01]  /*0690*/  IMAD.U32 R4, RZ, RZ, UR4 ;  /* 0x00000004ff047e24 */ /* 0x001fe2000f8e00ff */
[----:B------:R-:W-:Y:S01]  /*06a0*/  MOV R5, UR5 ;  /* 0x0000000500057c02 */ /* 0x000fe20008000f00 */
[----:B---3--:R-:W-:-:S02]  /*06b0*/  IMAD.U32 R6, RZ, RZ, UR6 ;  /* 0x00000006ff067e24 */ /* 0x008fc4000f8e00ff */
[----:B------:R-:W-:Y:S02]  /*06c0*/  IMAD.U32 R7, RZ, RZ, UR7 ;  /* 0x00000007ff077e24 */ /* 0x000fe4000f8e00ff */
[----:B----4-:R-:W-:Y:S02]  /*06d0*/  IMAD.U32 R10, RZ, RZ, UR8 ;  /* 0x00000008ff0a7e24 */ /* 0x010fe4000f8e00ff */
[----:B-1----:R-:W-:-:S07]  /*06e0*/  IMAD.U32 R11, RZ, RZ, UR9 ;  /* 0x00000009ff0b7e24 */ /* 0x002fce000f8e00ff */
[----:B------:R-:W-:-:S07]  /*06f0*/  LEPC R20, `(.L_x_7) ;  /* 0x000000001014794e */ /* 0x000fce0000000000 */
[----:B--2---:R-:W-:Y:S05]  /*0700*/  CALL.ABS.NOINC R2 ;  /* 0x0000000002007343 */ /* 0x004fea0003c00000 */
.L_x_7:
[----:B------:R-:W0:Y:S01]  /*0710*/  LDCU UR4, c[0x0][0x3a8] ;  /* 0x00007500ff0477ac */ /* 0x000e220008000800 */
[----:B------:R-:W1:Y:S01]  /*0720*/  LDC.64 R18, c[0x0][0x358] ;  /* 0x0000d600ff127b82 */ /* 0x000e620000000a00 */
[----:B0-----:R-:W-:-:S09]  /*0730*/  UISETP.GE.U32.AND UP0, UPT, UR4, 0x1001, UPT ;  /* 0x000010010400788c */ /* 0x001fd2000bf06070 */
[----:B------:R-:W-:Y:S05]  /*0740*/  BRA.U !UP0, `(.L_x_8) ;  /* 0x0000000108407547 */ /* 0x000fea000b800000 */
[----:B------:R-:W-:Y:S01]  /*0750*/  MOV R2, 0x0 ;  /* 0x0000000000027802 */ /* 0x000fe20000000f00 */
[----:B------:R-:W0:Y:S01]  /*0760*/  LDCU.64 UR4, c[0x4][0x40] ;  /* 0x01000800ff0477ac */ /* 0x000e220008000a00 */
[----:B------:R-:W-:Y:S02]  /*0770*/  HFMA2 R12, -RZ, RZ, 0, 5.9604644775390625e-08 ;  /* 0x00000001ff0c7431 */ /* 0x000fe400000001ff */
[----:B------:R-:W-:Y:S01]  /*0780*/  IMAD.MOV.U32 R8, RZ, RZ, 0x48 ;  /* 0x00000048ff087424 */ /* 0x000fe200078e00ff */
[----:B------:R-:W2:Y:S01]  /*0790*/  LDCU.64 UR6, c[0x4][0x20] ;  /* 0x01000400ff0677ac */ /* 0x000ea20008000a00 */
[----:B------:R-:W3:Y:S01]  /*07a0*/  LDC.64 R2, c[0x4][R2] ;  /* 0x0100000002027b82 */ /* 0x000ee20000000a00 */
[----:B------:R-:W-:Y:S01]  /*07b0*/  IMAD.MOV.U32 R13, RZ, RZ, RZ ;  /* 0x000000ffff0d7224 */ /* 0x000fe200078e00ff */
[----:B------:R-:W4:Y:S01]  /*07c0*/  LDCU.64 UR8, c[0x4][0x8] ;  /* 0x01000100ff0877ac */ /* 0x000f220008000a00 */
[----:B0-----:R-:W-:Y:S02]  /*07d0*/  IMAD.U32 R4, RZ, RZ, UR4 ;  /* 0x00000004ff047e24 */ /* 0x001fe4000f8e00ff */
[----:B------:R-:W-:Y:S01]  /*07e0*/  IMAD.U32 R5, RZ, RZ, UR5 ;  /* 0x00000005ff057e24 */ /* 0x000fe2000f8e00ff */
[----:B--2---:R-:W-:Y:S01]  /*07f0*/  MOV R6, UR6 ;  /* 0x0000000600067c02 */ /* 0x004fe20008000f00 */
[----:B------:R-:W-:-:S02]  /*0800*/  IMAD.U32 R7, RZ, RZ, UR7 ;  /* 0x00000007ff077e24 */ /* 0x000fc4000f8e00ff */
[----:B----4-:R-:W-:Y:S02]  /*0810*/  IMAD.U32 R10, RZ, RZ, UR8 ;  /* 0x00000008ff0a7e24 */ /* 0x010fe4000f8e00ff */
[----:B------:R-:W-:-:S07]  /*0820*/  IMAD.U32 R11, RZ, RZ, UR9 ;  /* 0x00000009ff0b7e24 */ /* 0x000fce000f8e00ff */
[----:B------:R-:W-:-:S07]  /*0830*/  LEPC R20, `(.L_x_8) ;  /* 0x000000001014794e */ /* 0x000fce0000000000 */
[----:B-1-3--:R-:W-:Y:S05]  /*0840*/  CALL.ABS.NOINC R2 ;  /* 0x0000000002007343 */ /* 0x00afea0003c00000 */
.L_x_8:
[----:B------:R-:W0:Y:S01]  /*0850*/  LDC.64 R2, c[0x0][0x398] ;  /* 0x0000e600ff027b82 */ /* 0x000e220000000a00 */
[C---:B-1----:R-:W-:Y:S02]  /*0860*/  R2UR UR6, R18.reuse ;  /* 0x00000000120672ca */ /* 0x042fe400000e0000 */
[C---:B------:R-:W-:Y:S02]  /*0870*/  R2UR UR7, R19.reuse ;  /* 0x00000000130772ca */ /* 0x040fe400000e0000 */
[C---:B------:R-:W-:Y:S02]  /*0880*/  R2UR UR4, R18.reuse ;  /* 0x00000000120472ca */ /* 0x040fe400000e0000 */
[C---:B------:R-:W-:Y:S01]  /*0890*/  R2UR UR5, R19.reuse ;  /* 0x00000000130572ca */ /* 0x040fe200000e0000 */
[----:B------:R-:W1:Y:S01]  /*08a0*/  LDC.64 R4, c[0x0][0x380] ;  /* 0x0000e000ff047b82 */ /* 0x000e620000000a00 */
[----:B------:R-:W-:Y:S02]  /*08b0*/  R2UR UR8, R18 ;  /* 0x00000000120872ca */ /* 0x000fe400000e0000 */
[----:B------:R-:W-:Y:S01]  /*08c0*/  R2UR UR9, R19 ;  /* 0x00000000130972ca */ /* 0x000fe200000e0000 */
[----:B0-----:R-:W-:-:S04]  /*08d0*/  IMAD R0, R29, R2, RZ ;  /* 0x000000021d007224 */ /* 0x001fc800078e02ff */
[C---:B------:R-:W-:Y:S02]  /*08e0*/  IMAD R9, R26.reuse, R3, R0 ;  /* 0x000000031a097224 */ /* 0x040fe400078e0200 */
[----:B-1----:R-:W-:-:S04]  /*08f0*/  IMAD.WIDE.U32 R6, R26, R2, R4 ;  /* 0x000000021a067225 */ /* 0x002fc800078e0004 */
[----:B------:R-:W-:-:S05]  /*0900*/  IMAD.IADD R7, R7, 0x1, R9 ;  /* 0x0000000107077824 */ /* 0x000fca00078e0209 */
[----:B------:R-:W2:Y:S04]  /*0910*/  LDG.E.U8.CONSTANT R8, desc[UR6][R6.64+0x1] ;  /* 0x0000010606087981 */ /* 0x000ea8000c1e9100 */
[----:B------:R-:W3:Y:S01]  /*0920*/  LDG.E.U8.CONSTANT R0, desc[UR4][R6.64] ;  /* 0x0000000406007981 */ /* 0x000ee2000c1e9100 */
[----:B------:R-:W0:Y:S03]  /*0930*/  LDCU.64 UR4, c[0x0][0x3a0] ;  /* 0x00007400ff0477ac */ /* 0x000e260008000a00 */
[----:B------:R1:W4:Y:S02]  /*0940*/  LDG.E.U8.CONSTANT R9, desc[UR8][R6.64+0x2] ;  /* 0x0000020806097981 */ /* 0x000324000c1e9100 */
[----:B-1----:R-:W-:-:S04]  /*0950*/  LOP3.LUT R7, R16, 0x1, R23, 0xc8, !PT ;  /* 0x0000000110077812 */ /* 0x002fc800078ec817 */
[----:B------:R-:W-:Y:S02]  /*0960*/  ISETP.NE.U32.AND P0, PT, R7, 0x1, PT ;  /* 0x000000010700780c */ /* 0x000fe40003f05070 */
[----:B0-----:R-:W-:Y:S02]  /*0970*/  IADD3 R6, P1, PT, R24, UR4, RZ ;  /* 0x0000000418067c10 */ /* 0x001fe4000ff3e0ff */
[----:B------:R-:W-:Y:S02]  /*0980*/  ISETP.NE.U32.AND.EX P0, PT, RZ, RZ, PT, P0 ;  /* 0x000000ffff00720c */ /* 0x000fe40003f05100 */
[----:B------:R-:W-:Y:S02]  /*0990*/  IADD3.X R7, PT, PT, R25, UR5, RZ, P1, !PT ;  /* 0x0000000519077c10 */ /* 0x000fe40008ffe4ff */
[----:B--2---:R-:W-:Y:S02]  /*09a0*/  I2FP.F32.U32 R8, R8 ;  /* 0x0000000800087245 */ /* 0x004fe40000201000 */
[----:B---3--:R-:W-:-:S03]  /*09b0*/  I2FP.F32.U32 R0, R0 ;  /* 0x0000000000007245 */ /* 0x008fc60000201000 */
[----:B------:R-:W-:Y:S01]  /*09c0*/  FMUL R11, R8, 0.58700001239776611328 ;  /* 0x3f1645a2080b7820 */ /* 0x000fe20000400000 */
[----:B----4-:R-:W-:-:S03]  /*09d0*/  I2FP.F32.U32 R9, R9 ;  /* 0x0000000900097245 */ /* 0x010fc60000201000 */
[----:B------:R-:W-:-:S04]  /*09e0*/  FFMA R0, R0, 0.29899999499320983887, R11 ;  /* 0x3e99168700007823 */ /* 0x000fc8000000000b */
[----:B------:R-:W-:-:S05]  /*09f0*/  FFMA R0, R9, 0.11400000005960464478, R0 ;  /* 0x3de978d509007823 */ /* 0x000fca0000000000 */
[----:B------:R-:W-:-:S04]  /*0a00*/  FMNMX.NAN R0, R0, 255, PT ;  /* 0x437f000000007809 */ /* 0x000fc80003820000 */
[----:B------:R-:W0:Y:S02]  /*0a10*/  F2I.U32.TRUNC.NTZ R9, R0 ;  /* 0x0000000000097305 */ /* 0x000e24000020f000 */
[----:B0-----:R0:W-:Y:S01]  /*0a20*/  STG.E.U8 desc[UR6][R6.64], R9 ;  /* 0x0000000906007986 */ /* 0x0011e2000c101106 */
[----:B------:R-:W-:Y:S05]  /*0a30*/  @!P0 EXIT ;  /* 0x000000000000894d */ /* 0x000fea0003800000 */
[----:B------:R-:W-:Y:S02]  /*0a40*/  ISETP.LT.U32.AND P0, PT, R26, UR36, PT ;  /* 0x000000241a007c0c */ /* 0x000fe4000bf01070 */
[----:B------:R-:W-:Y:S02]  /*0a50*/  R2UR UR6, R18 ;  /* 0x00000000120672ca */ /* 0x000fe400000e0000 */
[----:B------:R-:W-:Y:S02]  /*0a60*/  ISETP.LT.U32.AND.EX P0, PT, R29, UR40, PT, P0 ;  /* 0x000000281d007c0c */ /* 0x000fe4000bf01100 */
[----:B------:R-:W-:Y:S02]  /*0a70*/  R2UR UR7, R19 ;  /* 0x00000000130772ca */ /* 0x000fe400000e0000 */
[----:B0-----:R-:W-:Y:S02]  /*0a80*/  SEL R9, R29, UR40, P0 ;  /* 0x000000281d097c07 */ /* 0x001fe40008000000 */
[----:B------:R-:W-:-:S02]  /*0a90*/  SEL R7, R26, UR36, P0 ;  /* 0x000000241a077c07 */ /* 0x000fc40008000000 */
[C---:B------:R-:W-:Y:S01]  /*0aa0*/  R2UR UR4, R18.reuse ;  /* 0x00000000120472ca */ /* 0x040fe200000e0000 */
[-C--:B------:R-:W-:Y:S01]  /*0ab0*/  IMAD R0, R9, R2.reuse, RZ ;  /* 0x0000000209007224 */ /* 0x080fe200078e02ff */
[----:B------:R-:W-:Y:S01]  /*0ac0*/  R2UR UR5, R19 ;  /* 0x00000000130572ca */ /* 0x000fe200000e0000 */
[----:B------:R-:W-:Y:S01]  /*0ad0*/  IMAD.WIDE.U32 R4, R7, R2, R4 ;  /* 0x0000000207047225 */ /* 0x000fe200078e0004 */
[----:B------:R-:W-:Y:S02]  /*0ae0*/  R2UR UR8, R18 ;  /* 0x00000000120872ca */ /* 0x000fe400000e0000 */
[----:B------:R-:W-:Y:S01]  /*0af0*/  R2UR UR9, R19 ;  /* 0x00000000130972ca */ /* 0x000fe200000e0000 */
[----:B------:R-:W-:Y:S02]  /*0b00*/  IMAD R3, R7, R3, R0 ;  /* 0x0000000307037224 */ /* 0x000fe400078e0200 */
[----:B------:R-:W-:Y:S02]  /*0b10*/  IMAD.MOV.U32 R2, RZ, RZ, R4 ;  /* 0x000000ffff027224 */ /* 0x000fe400078e0004 */
[----:B------:R-:W-:-:S05]  /*0b20*/  IMAD.IADD R3, R5, 0x1, R3 ;  /* 0x0000000105037824 */ /* 0x000fca00078e0203 */
[----:B------:R-:W2:Y:S04]  /*0b30*/  LDG.E.U8.CONSTANT R24, desc[UR6][R2.64+0x1] ;  /* 0x0000010602187981 */ /* 0x000ea8000c1e9100 */
[----:B------:R-:W3:Y:S01]  /*0b40*/  LDG.E.U8.CONSTANT R0, desc[UR4][R2.64] ;  /* 0x0000000402007981 */ /* 0x000ee2000c1e9100 */
[----:B------:R-:W-:Y:S01]  /*0b50*/  MOV R9, 0x3f13c499 ;  /* 0x3f13c49900097802 */ /* 0x000fe20000000f00 */
[----:B------:R-:W0:Y:S02]  /*0b60*/  LDCU.64 UR4, c[0x0][0x388] ;  /* 0x00007100ff0477ac */ /* 0x000e240008000a00 */
[----:B------:R-:W4:Y:S01]  /*0b70*/  LDG.E.U8.CONSTANT R4, desc[UR8][R2.64+0x2] ;  /* 0x0000020802047981 */ /* 0x000f22000c1e9100 */
[----:B------:R-:W-:Y:S01]  /*0b80*/  IMAD.MOV.U32 R6, RZ, RZ, 0x3fddc0ca ;  /* 0x3fddc0caff067424 */ /* 0x000fe200078e00ff */
[----:B------:R-:W-:Y:S01]  /*0b90*/  BSSY.RECONVERGENT B0, `(.L_x_9) ;  /* 0x0000024000007945 */ /* 0x000fe20003800200 */
[----:B--2---:R-:W-:-:S02]  /*0ba0*/  I2FP.F32.U32 R24, R24 ;  /* 0x0000001800187245 */ /* 0x004fc40000201000 */
[----:B---3--:R-:W-:-:S03]  /*0bb0*/  I2FP.F32.U32 R0, R0 ;  /* 0x0000000000007245 */ /* 0x008fc60000201000 */
[----:B------:R-:W-:Y:S01]  /*0bc0*/  FMUL R5, R24, 0.58700001239776611328 ;  /* 0x3f1645a218057820 */ /* 0x000fe20000400000 */
[----:B----4-:R-:W-:-:S03]  /*0bd0*/  I2FP.F32.U32 R7, R4 ;  /* 0x0000000400077245 */ /* 0x010fc60000201000 */
[----:B------:R-:W-:Y:S01]  /*0be0*/  FFMA R0, R0, 0.29899999499320983887, R5 ;  /* 0x3e99168700007823 */ /* 0x000fe20000000005 */
[----:B------:R-:W-:Y:S01]  /*0bf0*/  FFMA R4, R9, -R6, 1 ;  /* 0x3f80000009047423 */ /* 0x000fe20000000806 */
[----:B------:R-:W-:Y:S02]  /*0c00*/  IADD3 R5, P0, PT, R26, 0x1, RZ ;  /* 0x000000011a057810 */ /* 0x000fe40007f1e0ff */
[C---:B------:R-:W-:Y:S01]  /*0c10*/  FFMA R22, R7.reuse, 0.11400000005960464478, R0 ;  /* 0x3de978d507167823 */ /* 0x040fe20000000000 */
[----:B------:R-:W-:Y:S01]  /*0c20*/  FFMA R3, R4, R9, 0.57721859216690063477 ;  /* 0x3f13c49904037423 */ /* 0x000fe20000000009 */
[----:B0-----:R-:W-:Y:S02]  /*0c30*/  IADD3 R26, P1, PT, R26, UR4, RZ ;  /* 0x000000041a1a7c10 */ /* 0x001fe4000ff3e0ff */
[----:B------:R-:W-:Y:S01]  /*0c40*/  FADD R0, -R7, R22 ;  /* 0x0000001607007221 */ /* 0x000fe20000000100 */
[----:B------:R-:W-:Y:S01]  /*0c50*/  IMAD.X R7, RZ, RZ, R29, P0 ;  /* 0x000000ffff077224 */ /* 0x000fe200000e061d */
[----:B------:R-:W-:-:S02]  /*0c60*/  IADD3 R13, P2, PT, R5, UR4, RZ ;  /* 0x00000004050d7c10 */ /* 0x000fc4000ff5e0ff */
[----:B------:R-:W-:Y:S01]  /*0c70*/  FFMA R2, R0, R3, RZ ;  /* 0x0000000300027223 */ /* 0x000fe200000000ff */
[----:B------:R-:W0:Y:S01]  /*0c80*/  FCHK P3, R0, 1.7324459552764892578 ;  /* 0x3fddc0ca00007902 */ /* 0x000e220000060000 */
[----:B------:R-:W-:Y:S02]  /*0c90*/  IADD3.X R14, PT, PT, R7, UR5, RZ, P2, !PT ;  /* 0x00000005070e7c10 */ /* 0x000fe400097fe4ff */
[----:B------:R-:W-:Y:S01]  /*0ca0*/  FFMA R4, R2, -1.7324459552764892578, R0 ;  /* 0xbfddc0ca02047823 */ /* 0x000fe20000000000 */
[----:B------:R-:W-:Y:S02]  /*0cb0*/  ISETP.LT.U32.AND P0, PT, R5, UR36, PT ;  /* 0x0000002405007c0c */ /* 0x000fe4000bf01070 */
[----:B------:R-:W-:Y:S01]  /*0cc0*/  ISETP.LT.U32.AND P2, PT, R13, UR36, PT ;  /* 0x000000240d007c0c */ /* 0x000fe2000bf41070 */
[----:B------:R-:W-:Y:S01]  /*0cd0*/  FFMA R3, R3, R4, R2 ;  /* 0x0000000403037223 */ /* 0x000fe20000000002 */
[----:B------:R-:W-:Y:S02]  /*0ce0*/  IADD3.X R4, PT, PT, R29, UR5, RZ, P1, !PT ;  /* 0x000000051d047c10 */ /* 0x000fe40008ffe4ff */
[----:B------:R-:W-:-:S02]  /*0cf0*/  ISETP.LT.U32.AND P1, PT, R26, UR36, PT ;  /* 0x000000241a007c0c */ /* 0x000fc4000bf21070 */
[----:B------:R-:W-:Y:S02]  /*0d00*/  ISETP.LT.U32.AND.EX P0, PT, R7, UR40, PT, P0 ;  /* 0x0000002807007c0c */ /* 0x000fe4000bf01100 */
[----:B------:R-:W-:Y:S02]  /*0d10*/  ISETP.LT.U32.AND.EX P1, PT, R4, UR40, PT, P1 ;  /* 0x0000002804007c0c */ /* 0x000fe4000bf21110 */
[----:B------:R-:W-:Y:S02]  /*0d20*/  ISETP.LT.U32.AND.EX P2, PT, R14, UR40, PT, P2 ;  /* 0x000000280e007c0c */ /* 0x000fe4000bf41120 */
[----:B------:R-:W-:Y:S02]  /*0d30*/  SEL R5, R5, UR36, P0 ;  /* 0x0000002405057c07 */ /* 0x000fe40008000000 */
[----:B------:R-:W-:Y:S02]  /*0d40*/  SEL R7, R7, UR40, P0 ;  /* 0x0000002807077c07 */ /* 0x000fe40008000000 */
[----:B------:R-:W-:-:S02]  /*0d50*/  SEL R2, R26, UR36, P1 ;  /* 0x000000241a027c07 */ /* 0x000fc40008800000 */
[----:B------:R-:W-:Y:S02]  /*0d60*/  SEL R4, R4, UR40, P1 ;  /* 0x0000002804047c07 */ /* 0x000fe40008800000 */
[----:B------:R-:W-:Y:S02]  /*0d70*/  SEL R13, R13, UR36, P2 ;  /* 0x000000240d0d7c07 */ /* 0x000fe40009000000 */
[----:B------:R-:W-:Y:S01]  /*0d80*/  SEL R14, R14, UR40, P2 ;  /* 0x000000280e0e7c07 */ /* 0x000fe20009000000 */
[----:B0-----:R-:W-:Y:S06]  /*0d90*/  @!P3 BRA `(.L_x_10) ;  /* 0x00000000000cb947 */ /* 0x001fec0003800000 */
[----:B------:R-:W-:Y:S01]  /*0da0*/  IMAD.MOV.U32 R3, RZ, RZ, 0x3fddc0ca ;  /* 0x3fddc0caff037424 */ /* 0x000fe200078e00ff */
[----:B------:R-:W-:-:S07]  /*0db0*/  MOV R6, 0xdd0 ;  /* 0x00000dd000067802 */ /* 0x000fce0000000f00 */
[----:B------:R-:W-:Y:S05]  /*0dc0*/  CALL.REL.NOINC `($__internal_0_$__cuda_sm3x_div_rn_noftz_f32_slowpath) ;  /* 0x0000001000107944 */ /* 0x000fea0003c00000 */
.L_x_10:
[----:B------:R-:W-:Y:S05]  /*0dd0*/  BSYNC.RECONVERGENT B0 ;  /* 0x0000000000007941 */ /* 0x000fea0003800200 */
.L_x_9:
[----:B------:R-:W0:Y:S01]  /*0de0*/  LDC.64 R8, c[0x0][0x380] ;  /* 0x0000e000ff087b82 */ /* 0x000e220000000a00 */
[----:B------:R-:W1:Y:S01]  /*0df0*/  LDCU.64 UR4, c[0x0][0x398] ;  /* 0x00007300ff0477ac */ /* 0x000e620008000a00 */
[C---:B------:R-:W-:Y:S02]  /*0e00*/  R2UR UR6, R18.reuse ;  /* 0x00000000120672ca */ /* 0x040fe400000e0000 */
[C---:B------:R-:W-:Y:S02]  /*0e10*/  R2UR UR7, R19.reuse ;  /* 0x00000000130772ca */ /* 0x040fe400000e0000 */
[C---:B------:R-:W-:Y:S02]  /*0e20*/  R2UR UR8, R18.reuse ;  /* 0x00000000120872ca */ /* 0x040fe400000e0000 */
[----:B------:R-:W-:Y:S01]  /*0e30*/  R2UR UR9, R19 ;  /* 0x00000000130972ca */ /* 0x000fe200000e0000 */
[----:B-1----:R-:W-:Y:S02]  /*0e40*/  IMAD R0, R7, UR4, RZ ;  /* 0x0000000407007c24 */ /* 0x002fe4000f8e02ff */
[----:B0-----:R-:W-:Y:S01]  /*0e50*/  IMAD.WIDE.U32 R6, R5, UR4, R8 ;  /* 0x0000000405067c25 */ /* 0x001fe2000f8e0008 */
[----:B------:R-:W-:-:S03]  /*0e60*/  R2UR UR4, R18 ;  /* 0x00000000120472ca */ /* 0x000fc600000e0000 */
[----:B------:R-:W-:Y:S01]  /*0e70*/  IMAD R5, R5, UR5, R0 ;  /* 0x0000000505057c24 */ /* 0x000fe2000f8e0200 */
[----:B------:R-:W-:-:S03]  /*0e80*/  R2UR UR5, R19 ;  /* 0x00000000130572ca */ /* 0x000fc600000e0000 */
[----:B------:R-:W-:-:S05]  /*0e90*/  IMAD.IADD R7, R7, 0x1, R5 ;  /* 0x0000000107077824 */ /* 0x000fca00078e0205 */
[----:B------:R-:W2:Y:S04]  /*0ea0*/  LDG.E.U8.CONSTANT R12, desc[UR6][R6.64+0x1] ;  /* 0x00000106060c7981 */ /* 0x000ea8000c1e9100 */
[----:B------:R-:W3:Y:S04]  /*0eb0*/  LDG.E.U8.CONSTANT R5, desc[UR8][R6.64+0x2] ;  /* 0x0000020806057981 */ /* 0x000ee8000c1e9100 */
[----:B------:R0:W4:Y:S01]  /*0ec0*/  LDG.E.U8.CONSTANT R0, desc[UR4][R6.64] ;  /* 0x0000000406007981 */ /* 0x000122000c1e9100 */
[----:B------:R-:W-:Y:S02]  /*0ed0*/  HFMA2 R8, -RZ, RZ, 1.7685546875, -4.59765625 ;  /* 0x3f13c499ff087431 */ /* 0x000fe400000001ff */
[C---:B------:R-:W-:Y:S01]  /*0ee0*/  FADD R21, R3.reuse, -128 ;  /* 0xc300000003157421 */ /* 0x040fe20000000000 */
[----:B------:R-:W-:-:S04]  /*0ef0*/  FSETP.GT.AND P4, PT, R3, 128, PT ;  /* 0x430000000300780b */ /* 0x000fc80003f84000 */
[C---:B------:R-:W-:Y:S01]  /*0f00*/  FSETP.GEU.AND P1, PT, R21.reuse, -255, PT ;  /* 0xc37f00001500780b */ /* 0x040fe20003f2e000 */
[----:B------:R-:W-:Y:S03]  /*0f10*/  BSSY.RECONVERGENT B0, `(.L_x_11) ;  /* 0x0000016000007945 */ /* 0x000fe60003800200 */
[----:B------:R-:W-:-:S04]  /*0f20*/  FSEL R21, -R21, 255, P1 ;  /* 0x437f000015157808 */ /* 0x000fc80000800100 */
[----:B0-----:R-:W-:Y:S02]  /*0f30*/  FSEL R7, R21, RZ, !P4 ;  /* 0x000000ff15077208 */ /* 0x001fe40006000000 */
[----:B--2---:R-:W-:-:S05]  /*0f40*/  I2FP.F32.U32 R12, R12 ;  /* 0x0000000c000c7245 */ /* 0x004fca0000201000 */
[----:B------:R-:W-:Y:S01]  /*0f50*/  FMUL R9, R12, 0.58700001239776611328 ;  /* 0x3f1645a20c097820 */ /* 0x000fe20000400000 */
[----:B----4-:R-:W-:Y:S02]  /*0f60*/  I2FP.F32.U32 R0, R0 ;  /* 0x0000000000007245 */ /* 0x010fe40000201000 */
[----:B---3--:R-:W-:-:S03]  /*0f70*/  I2FP.F32.U32 R5, R5 ;  /* 0x0000000500057245 */ /* 0x008fc60000201000 */
[----:B------:R-:W-:-:S04]  /*0f80*/  FFMA R0, R0, 0.29899999499320983887, R9 ;  /* 0x3e99168700007823 */ /* 0x000fc80000000009 */
[----:B------:R-:W-:Y:S01]  /*0f90*/  FFMA R11, R5, 0.11400000005960464478, R0 ;  /* 0x3de978d5050b7823 */ /* 0x000fe20000000000 */
[----:B------:R-:W-:-:S03]  /*0fa0*/  IMAD.MOV.U32 R9, RZ, RZ, 0x3fddc0ca ;  /* 0x3fddc0caff097424 */ /* 0x000fc600078e00ff */
[----:B------:R-:W-:Y:S01]  /*0fb0*/  FADD R5, -R5, R11 ;  /* 0x0000000b05057221 */ /* 0x000fe20000000100 */
[----:B------:R-:W-:-:S03]  /*0fc0*/  FFMA R9, R8, -R9, 1 ;  /* 0x3f80000008097423 */ /* 0x000fc60000000809 */
[----:B------:R-:W0:Y:S01]  /*0fd0*/  FCHK P0, R5, 1.7324459552764892578 ;  /* 0x3fddc0ca05007902 */ /* 0x000e220000000000 */
[----:B------:R-:W-:-:S04]  /*0fe0*/  FFMA R0, R9, R8, 0.57721859216690063477 ;  /* 0x3f13c49909007423 */ /* 0x000fc80000000008 */
[----:B------:R-:W-:-:S04]  /*0ff0*/  FFMA R6, R0, R5, RZ ;  /* 0x0000000500067223 */ /* 0x000fc800000000ff */
[----:B------:R-:W-:-:S04]  /*1000*/  FFMA R3, R6, -1.7324459552764892578, R5 ;  /* 0xbfddc0ca06037823 */ /* 0x000fc80000000005 */
[----:B------:R-:W-:Y:S01]  /*1010*/  FFMA R3, R0, R3, R6 ;  /* 0x0000000300037223 */ /* 0x000fe20000000006 */
[----:B0-----:R-:W-:Y:S06]  /*1020*/  @!P0 BRA `(.L_x_12) ;  /* 0x0000000000108947 */ /* 0x001fec0003800000 */
[----:B------:R-:W-:Y:S01]  /*1030*/  IMAD.MOV.U32 R0, RZ, RZ, R5 ;  /* 0x000000ffff007224 */ /* 0x000fe200078e0005 */
[----:B------:R-:W-:Y:S01]  /*1040*/  MOV R6, 0x1070 ;  /* 0x0000107000067802 */ /* 0x000fe20000000f00 */
[----:B------:R-:W-:-:S07]  /*1050*/  IMAD.MOV.U32 R3, RZ, RZ, 0x3fddc0ca ;  /* 0x3fddc0caff037424 */ /* 0x000fce00078e00ff */
[----:B------:R-:W-:Y:S05]  /*1060*/  CALL.REL.NOINC `($__internal_0_$__cuda_sm3x_div_rn_noftz_f32_slowpath) ;  /* 0x0000000c00687944 */ /* 0x000fea0003c00000 */
.L_x_12:
[----:B------:R-:W-:Y:S05]  /*1070*/  BSYNC.RECONVERGENT B0 ;  /* 0x0000000000007941 */ /* 0x000fea0003800200 */
.L_x_11:
[----:B------:R-:W0:Y:S01]  /*1080*/  LDC.64 R8, c[0x0][0x380] ;  /* 0x0000e000ff087b82 */ /* 0x000e220000000a00 */
[----:B------:R-:W1:Y:S01]  /*1090*/  LDCU.64 UR4, c[0x0][0x398] ;  /* 0x00007300ff0477ac */ /* 0x000e620008000a00 */
[C---:B------:R-:W-:Y:S02]  /*10a0*/  R2UR UR6, R18.reuse ;  /* 0x00000000120672ca */ /* 0x040fe400000e0000 */
[C---:B------:R-:W-:Y:S02]  /*10b0*/  R2UR UR7, R19.reuse ;  /* 0x00000000130772ca */ /* 0x040fe400000e0000 */
[----:B------:R-:W-:Y:S02]  /*10c0*/  R2UR UR8, R18 ;  /* 0x00000000120872ca */ /* 0x000fe400000e0000 */
[----:B------:R-:W-:Y:S01]  /*10d0*/  R2UR UR9, R19 ;  /* 0x00000000130972ca */ /* 0x000fe200000e0000 */
[----:B-1----:R-:W-:-:S04]  /*10e0*/  IMAD R5, R4, UR4, RZ ;  /* 0x0000000404057c24 */ /* 0x002fc8000f8e02ff */
[C---:B------:R-:W-:Y:S01]  /*10f0*/  IMAD R5, R2.reuse, UR5, R5 ;  /* 0x0000000502057c24 */ /* 0x040fe2000f8e0205 */
[----:B------:R-:W-:Y:S01]  /*1100*/  R2UR UR5, R19 ;  /* 0x00000000130572ca */ /* 0x000fe200000e0000 */
[----:B0-----:R-:W-:Y:S01]  /*1110*/  IMAD.WIDE.U32 R8, R2, UR4, R8 ;  /* 0x0000000402087c25 */ /* 0x001fe2000f8e0008 */
[----:B------:R-:W-:-:S03]  /*1120*/  R2UR UR4, R18 ;  /* 0x00000000120472ca */ /* 0x000fc600000e0000 */
[----:B------:R-:W-:-:S05]  /*1130*/  IMAD.IADD R9, R9, 0x1, R5 ;  /* 0x0000000109097824 */ /* 0x000fca00078e0205 */
[----:B------:R-:W2:Y:S04]  /*1140*/  LDG.E.U8.CONSTANT R5, desc[UR6][R8.64+0x1] ;  /* 0x0000010608057981 */ /* 0x000ea8000c1e9100 */
[----:B------:R-:W3:Y:S04]  /*1150*/  LDG.E.U8.CONSTANT R2, desc[UR8][R8.64+0x2] ;  /* 0x0000020808027981 */ /* 0x000ee8000c1e9100 */
[----:B------:R-:W4:Y:S01]  /*1160*/  LDG.E.U8.CONSTANT R0, desc[UR4][R8.64] ;  /* 0x0000000408007981 */ /* 0x000f22000c1e9100 */
[----:B------:R-:W-:Y:S01]  /*1170*/  MOV R6, 0x3f13c499 ;  /* 0x3f13c49900067802 */ /* 0x000fe20000000f00 */
[C---:B------:R-:W-:Y:S01]  /*1180*/  FADD R10, R3.reuse, -128 ;  /* 0xc3000000030a7421 */ /* 0x040fe20000000000 */
[----:B------:R-:W-:-:S04]  /*1190*/  FSETP.GT.AND P3, PT, R3, 128, PT ;  /* 0x430000000300780b */ /* 0x000fc80003f64000 */
[C---:B------:R-:W-:Y:S01]  /*11a0*/  FSETP.GEU.AND P1, PT, R10.reuse, -255, PT ;  /* 0xc37f00000a00780b */ /* 0x040fe20003f2e000 */
[----:B------:R-:W-:Y:S03]  /*11b0*/  BSSY.RECONVERGENT B0, `(.L_x_13) ;  /* 0x0000016000007945 */ /* 0x000fe60003800200 */
[----:B------:R-:W-:Y:S02]  /*11c0*/  FSEL R10, -R10, 255, P1 ;  /* 0x437f00000a0a7808 */ /* 0x000fe40000800100 */
        /* <DEDUP_REMOVED lines=12> */
[----:B------:R-:W-:Y:S01]  /*1290*/  FFMA R3, R6, -1.7324459552764892578, R25 ;  /* 0xbfddc0ca06037823 */ /* 0x000fe20000000019 */
[----:B------:R-:W-:-:S03]  /*12a0*/  FSEL R2, R10, RZ, !P3 ;  /* 0x000000ff0a027208 */ /* 0x000fc60005800000 */
[----:B------:R-:W-:Y:S01]  /*12b0*/  FFMA R3, R0, R3, R6 ;  /* 0x0000000300037223 */ /* 0x000fe20000000006 */
[----:B0-----:R-:W-:Y:S06]  /*12c0*/  @!P0 BRA `(.L_x_14) ;  /* 0x0000000000108947 */ /* 0x001fec0003800000 */
[----:B------:R-:W-:Y:S01]  /*12d0*/  IMAD.MOV.U32 R0, RZ, RZ, R25 ;  /* 0x000000ffff007224 */ /* 0x000fe200078e0019 */
[----:B------:R-:W-:Y:S01]  /*12e0*/  MOV R6, 0x1310 ;  /* 0x0000131000067802 */ /* 0x000fe20000000f00 */
[----:B------:R-:W-:-:S07]  /*12f0*/  IMAD.MOV.U32 R3, RZ, RZ, 0x3fddc0ca ;  /* 0x3fddc0caff037424 */ /* 0x000fce00078e00ff */
[----:B------:R-:W-:Y:S05]  /*1300*/  CALL.REL.NOINC `($__internal_0_$__cuda_sm3x_div_rn_noftz_f32_slowpath) ;  /* 0x0000000800c07944 */ /* 0x000fea0003c00000 */
.L_x_14:
[----:B------:R-:W-:Y:S05]  /*1310*/  BSYNC.RECONVERGENT B0 ;  /* 0x0000000000007941 */ /* 0x000fea0003800200 */
.L_x_13:
[----:B------:R-:W0:Y:S01]  /*1320*/  LDC.64 R8, c[0x0][0x380] ;  /* 0x0000e000ff087b82 */ /* 0x000e220000000a00 */
[----:B------:R-:W1:Y:S01]  /*1330*/  LDCU.64 UR4, c[0x0][0x398] ;  /* 0x00007300ff0477ac */ /* 0x000e620008000a00 */
[C---:B------:R-:W-:Y:S02]  /*1340*/  R2UR UR6, R18.reuse ;  /* 0x00000000120672ca */ /* 0x040fe400000e0000 */
[C---:B------:R-:W-:Y:S02]  /*1350*/  R2UR UR7, R19.reuse ;  /* 0x00000000130772ca */ /* 0x040fe400000e0000 */
[----:B------:R-:W-:Y:S02]  /*1360*/  R2UR UR8, R18 ;  /* 0x00000000120872ca */ /* 0x000fe400000e0000 */
        /* <DEDUP_REMOVED lines=9> */
[----:B------:R-:W4:Y:S01]  /*1400*/  LDG.E.U8.CONSTANT R0, desc[UR4][R8.64] ;  /* 0x0000000408007981 */ /* 0x000f22000c1e9100 */
[----:B------:R-:W-:Y:S02]  /*1410*/  HFMA2 R26, -RZ, RZ, 1.7685546875, -4.59765625 ;  /* 0x3f13c499ff1a7431 */ /* 0x000fe400000001ff */
        /* <DEDUP_REMOVED lines=25> */
.L_x_16:
[----:B------:R-:W-:Y:S05]  /*15b0*/  BSYNC.RECONVERGENT B0 ;  /* 0x0000000000007941 */ /* 0x000fea0003800200 */
.L_x_15:
[----:B------:R-:W-:Y:S01]  /*15c0*/  FADD R21, R21, -128 ;  /* 0xc300000015157421 */ /* 0x000fe20000000000 */
[----:B------:R-:W-:Y:S01]  /*15d0*/  MOV R6, 0x3f32b032 ;  /* 0x3f32b03200067802 */ /* 0x000fe20000000f00 */
[----:B------:R-:W-:Y:S01]  /*15e0*/  IMAD.MOV.U32 R25, RZ, RZ, 0x3fb7617d ;  /* 0x3fb7617dff197424 */ /* 0x000fe200078e00ff */
[----:B------:R-:W-:Y:S01]  /*15f0*/  BSSY.RECONVERGENT B0, `(.L_x_17) ;  /* 0x0000014000007945 */ /* 0x000fe20003800200 */
[----:B------:R-:W-:Y:S02]  /*1600*/  FMUL R21, R21, 0.33763301372528076172 ;  /* 0x3eacde3c15157820 */ /* 0x000fe40000400000 */
[----:B------:R-:W-:-:S03]  /*1610*/  FFMA R6, R25, -R6, 1 ;  /* 0x3f80000019067423 */ /* 0x000fc60000000806 */
[----:B------:R-:W-:Y:S02]  /*1620*/  FSEL R21, R21, -43.2170257568359375, !P4 ;  /* 0xc22cde3c15157808 */ /* 0x000fe40006000000 */
[----:B------:R-:W-:-:S03]  /*1630*/  FSETP.GT.AND P4, PT, R3, 128, PT ;  /* 0x430000000300780b */ /* 0x000fc60003f84000 */
[----:B------:R-:W-:Y:S01]  /*1640*/  FADD R9, R22, -R21 ;  /* 0x8000001516097221 */ /* 0x000fe20000000000 */
[----:B------:R-:W-:-:S03]  /*1650*/  FADD R21, R3, -128 ;  /* 0xc300000003157421 */ /* 0x000fc60000000000 */
[----:B------:R-:W-:Y:S01]  /*1660*/  FADD R0, -R24, R9 ;  /* 0x0000000918007221 */ /* 0x000fe20000000100 */
[----:B------:R-:W-:Y:S01]  /*1670*/  FFMA R9, R6, R25, 1.4326626062393188477 ;  /* 0x3fb7617d06097423 */ /* 0x000fe20000000019 */
[C---:B------:R-:W-:Y:S02]  /*1680*/  FSETP.GEU.AND P1, PT, R21.reuse, -255, PT ;  /* 0xc37f00001500780b */ /* 0x040fe40003f2e000 */
[----:B------:R-:W0:Y:S01]  /*1690*/  FCHK P0, R0, 0.69800102710723876953 ;  /* 0x3f32b03200007902 */ /* 0x000e220000000000 */
[----:B------:R-:W-:Y:S01]  /*16a0*/  FFMA R6, R0, R9, RZ ;  /* 0x0000000900067223 */ /* 0x000fe200000000ff */
[----:B------:R-:W-:-:S03]  /*16b0*/  FSEL R21, -R21, 255, P1 ;  /* 0x437f000015157808 */ /* 0x000fc60000800100 */
[----:B------:R-:W-:Y:S01]  /*16c0*/  FFMA R3, R6, -0.69800102710723876953, R0 ;  /* 0xbf32b03206037823 */ /* 0x000fe20000000000 */
[----:B------:R-:W-:-:S03]  /*16d0*/  FSEL R22, R21, RZ, !P4 ;  /* 0x000000ff15167208 */ /* 0x000fc60006000000 */
[----:B------:R-:W-:Y:S01]  /*16e0*/  FFMA R3, R9, R3, R6 ;  /* 0x0000000309037223 */ /* 0x000fe20000000006 */
[----:B0-----:R-:W-:Y:S06]  /*16f0*/  @!P0 BRA `(.L_x_18) ;  /* 0x00000000000c8947 */ /* 0x001fec0003800000 */
[----:B------:R-:W-:Y:S01]  /*1700*/  IMAD.MOV.U32 R3, RZ, RZ, 0x3f32b032 ;  /* 0x3f32b032ff037424 */ /* 0x000fe200078e00ff */
[----:B------:R-:W-:-:S07]  /*1710*/  MOV R6, 0x1730 ;  /* 0x0000173000067802 */ /* 0x000fce0000000f00 */
[----:B------:R-:W-:Y:S05]  /*1720*/  CALL.REL.NOINC `($__internal_0_$__cuda_sm3x_div_rn_noftz_f32_slowpath) ;  /* 0x0000000400b87944 */ /* 0x000fea0003c00000 */
.L_x_18:
[----:B------:R-:W-:Y:S05]  /*1730*/  BSYNC.RECONVERGENT B0 ;  /* 0x0000000000007941 */ /* 0x000fea0003800200 */
.L_x_17:
[----:B------:R-:W-:Y:S01]  /*1740*/  FADD R10, R10, -128 ;  /* 0xc30000000a0a7421 */ /* 0x000fe20000000000 */
[----:B------:R-:W-:Y:S02]  /*1750*/  IMAD.MOV.U32 R0, RZ, RZ, 0x3fb7617d ;  /* 0x3fb7617dff007424 */ /* 0x000fe400078e00ff */
[C---:B------:R-:W-:Y:S01]  /*1760*/  FADD R6, R3.reuse, 128 ;  /* 0x4300000003067421 */ /* 0x040fe20000000000 */
[----:B------:R-:W-:Y:S02]  /*1770*/  IMAD.MOV.U32 R9, RZ, RZ, 0x3f32b032 ;  /* 0x3f32b032ff097424 */ /* 0x000fe400078e00ff */
[----:B------:R-:W-:Y:S01]  /*1780*/  FMUL R10, R10, 0.33763301372528076172 ;  /* 0x3eacde3c0a0a7820 */ /* 0x000fe20000400000 */
[----:B------:R-:W-:Y:S01]  /*1790*/  FSETP.GEU.AND P1, PT, R3, -128, PT ;  /* 0xc30000000300780b */ /* 0x000fe20003f2e000 */
[----:B------:R-:W-:Y:S01]  /*17a0*/  BSSY.RECONVERGENT B0, `(.L_x_19) ;  /* 0x0000011000007945 */ /* 0x000fe20003800200 */
[----:B------:R-:W-:Y:S01]  /*17b0*/  FFMA R9, R0, -R9, 1 ;  /* 0x3f80000000097423 */ /* 0x000fe20000000809 */
[----:B------:R-:W-:-:S02]  /*17c0*/  FMNMX.NAN R6, R6, 255, PT ;  /* 0x437f000006067809 */ /* 0x000fc40003820000 */
[----:B------:R-:W-:Y:S01]  /*17d0*/  FSEL R10, R10, -43.2170257568359375, !P3 ;  /* 0xc22cde3c0a0a7808 */ /* 0x000fe20005800000 */
[----:B------:R-:W-:-:S04]  /*17e0*/  FFMA R0, R9, R0, 1.4326626062393188477 ;  /* 0x3fb7617d09007423 */ /* 0x000fc80000000000 */
[----:B------:R-:W-:Y:S01]  /*17f0*/  FADD R11, R11, -R10 ;  /* 0x8000000a0b0b7221 */ /* 0x000fe20000000000 */
[----:B------:R-:W-:-:S03]  /*1800*/  FSEL R10, R6, RZ, P1 ;  /* 0x000000ff060a7208 */ /* 0x000fc60000800000 */
[----:B------:R-:W-:-:S04]  /*1810*/  FADD R12, -R12, R11 ;  /* 0x0000000b0c0c7221 */ /* 0x000fc80000000100 */
[----:B------:R-:W0:Y:S01]  /*1820*/  FCHK P0, R12, 0.69800102710723876953 ;  /* 0x3f32b0320c007902 */ /* 0x000e220000000000 */
[----:B------:R-:W-:-:S04]  /*1830*/  FFMA R9, R0, R12, RZ ;  /* 0x0000000c00097223 */ /* 0x000fc800000000ff */
[----:B------:R-:W-:-:S04]  /*1840*/  FFMA R3, R9, -0.69800102710723876953, R12 ;  /* 0xbf32b03209037823 */ /* 0x000fc8000000000c */
[----:B------:R-:W-:Y:S01]  /*1850*/  FFMA R3, R0, R3, R9 ;  /* 0x0000000300037223 */ /* 0x000fe20000000009 */
[----:B0-----:R-:W-:Y:S06]  /*1860*/  @!P0 BRA `(.L_x_20) ;  /* 0x0000000000108947 */ /* 0x001fec0003800000 */
[----:B------:R-:W-:Y:S02]  /*1870*/  HFMA2 R3, -RZ, RZ, 1.798828125, -0.131103515625 ;  /* 0x3f32b032ff037431 */ /* 0x000fe400000001ff */
[----:B------:R-:W-:Y:S01]  /*1880*/  IMAD.MOV.U32 R0, RZ, RZ, R12 ;  /* 0x000000ffff007224 */ /* 0x000fe200078e000c */
[----:B------:R-:W-:-:S07]  /*1890*/  MOV R6, 0x18b0 ;  /* 0x000018b000067802 */ /* 0x000fce0000000f00 */
[----:B------:R-:W-:Y:S05]  /*18a0*/  CALL.REL.NOINC `($__internal_0_$__cuda_sm3x_div_rn_noftz_f32_slowpath) ;  /* 0x0000000400587944 */ /* 0x000fea0003c00000 */
.L_x_20:
[----:B------:R-:W-:Y:S05]  /*18b0*/  BSYNC.RECONVERGENT B0 ;  /* 0x0000000000007941 */ /* 0x000fea0003800200 */
.L_x_19:
[----:B------:R-:W-:Y:S01]  /*18c0*/  FADD R14, R14, -128 ;  /* 0xc30000000e0e7421 */ /* 0x000fe20000000000 */
[----:B------:R-:W-:Y:S01]  /*18d0*/  IMAD.MOV.U32 R0, RZ, RZ, 0x3fb7617d ;  /* 0x3fb7617dff007424 */ /* 0x000fe200078e00ff */
[----:B------:R-:W-:Y:S01]  /*18e0*/  FSETP.GEU.AND P1, PT, R3, -128, PT ;  /* 0xc30000000300780b */ /* 0x000fe20003f2e000 */
[----:B------:R-:W-:Y:S02]  /*18f0*/  IMAD.MOV.U32 R11, RZ, RZ, 0x3f32b032 ;  /* 0x3f32b032ff0b7424 */ /* 0x000fe400078e00ff */
[----:B------:R-:W-:Y:S01]  /*1900*/  FMUL R14, R14, 0.33763301372528076172 ;  /* 0x3eacde3c0e0e7820 */ /* 0x000fe20000400000 */
[----:B------:R-:W-:Y:S01]  /*1910*/  BSSY.RECONVERGENT B0, `(.L_x_21) ;  /* 0x0000012000007945 */ /* 0x000fe20003800200 */
[----:B------:R-:W-:-:S03]  /*1920*/  FFMA R11, R0, -R11, 1 ;  /* 0x3f800000000b7423 */ /* 0x000fc6000000080b */
[----:B------:R-:W-:Y:S01]  /*1930*/  FSEL R9, R14, -43.2170257568359375, !P2 ;  /* 0xc22cde3c0e097808 */ /* 0x000fe20005000000 */
[----:B------:R-:W-:-:S04]  /*1940*/  FFMA R0, R11, R0, 1.4326626062393188477 ;  /* 0x3fb7617d0b007423 */ /* 0x000fc80000000000 */
[----:B------:R-:W-:-:S04]  /*1950*/  FADD R4, R4, -R9 ;  /* 0x8000000904047221 */ /* 0x000fc80000000000 */
[----:B------:R-:W-:Y:S01]  /*1960*/  FADD R6, -R5, R4 ;  /* 0x0000000405067221 */ /* 0x000fe20000000100 */
[----:B------:R-:W-:-:S03]  /*1970*/  FADD R4, R3, 128 ;  /* 0x4300000003047421 */ /* 0x000fc60000000000 */
[----:B------:R-:W0:Y:S01]  /*1980*/  FCHK P0, R6, 0.69800102710723876953 ;  /* 0x3f32b03206007902 */ /* 0x000e220000000000 */
[----:B------:R-:W-:Y:S01]  /*1990*/  FFMA R9, R0, R6, RZ ;  /* 0x0000000600097223 */ /* 0x000fe200000000ff */
[----:B------:R-:W-:-:S03]  /*19a0*/  FMNMX.NAN R4, R4, 255, PT ;  /* 0x437f000004047809 */ /* 0x000fc60003820000 */
[----:B------:R-:W-:Y:S01]  /*19b0*/  FFMA R3, R9, -0.69800102710723876953, R6 ;  /* 0xbf32b03209037823 */ /* 0x000fe20000000006 */
[----:B------:R-:W-:-:S03]  /*19c0*/  FSEL R5, R4, RZ, P1 ;  /* 0x000000ff04057208 */ /* 0x000fc60000800000 */
[----:B------:R-:W-:Y:S01]  /*19d0*/  FFMA R3, R0, R3, R9 ;  /* 0x0000000300037223 */ /* 0x000fe20000000009 */
[----:B0-----:R-:W-:Y:S06]  /*19e0*/  @!P0 BRA `(.L_x_22) ;  /* 0x0000000000108947 */ /* 0x001fec0003800000 */
[----:B------:R-:W-:Y:S01]  /*19f0*/  IMAD.MOV.U32 R0, RZ, RZ, R6 ;  /* 0x000000ffff007224 */ /* 0x000fe200078e0006 */
[----:B------:R-:W-:Y:S02]  /*1a00*/  MOV R3, 0x3f32b032 ;  /* 0x3f32b03200037802 */ /* 0x000fe40000000f00 */
[----:B------:R-:W-:-:S07]  /*1a10*/  MOV R6, 0x1a30 ;  /* 0x00001a3000067802 */ /* 0x000fce0000000f00 */
[----:B------:R-:W-:Y:S05]  /*1a20*/  CALL.REL.NOINC `($__internal_0_$__cuda_sm3x_div_rn_noftz_f32_slowpath) ;  /* 0x0000000000f87944 */ /* 0x000fea0003c00000 */
.L_x_22:
[----:B------:R-:W-:Y:S05]  /*1a30*/  BSYNC.RECONVERGENT B0 ;  /* 0x0000000000007941 */ /* 0x000fea0003800200 */
.L_x_21:
[----:B------:R-:W-:Y:S01]  /*1a40*/  FADD R21, R21, -128 ;  /* 0xc300000015157421 */ /* 0x000fe20000000000 */
[----:B------:R-:W0:Y:S01]  /*1a50*/  LDC R12, c[0x0][0x3a8] ;  /* 0x0000ea00ff0c7b82 */ /* 0x000e220000000800 */
[----:B------:R-:W-:Y:S01]  /*1a60*/  IMAD.MOV.U32 R4, RZ, RZ, 0x3fb7617d ;  /* 0x3fb7617dff047424 */ /* 0x000fe200078e00ff */
[----:B------:R-:W-:Y:S01]  /*1a70*/  FSETP.GEU.AND P1, PT, R3, -128, PT ;  /* 0xc30000000300780b */ /* 0x000fe20003f2e000 */
[----:B------:R-:W-:Y:S01]  /*1a80*/  FMUL R21, R21, 0.33763301372528076172 ;  /* 0x3eacde3c15157820 */ /* 0x000fe20000400000 */
[----:B------:R-:W-:Y:S01]  /*1a90*/  IMAD.MOV.U32 R9, RZ, RZ, 0x3f32b032 ;  /* 0x3f32b032ff097424 */ /* 0x000fe200078e00ff */
[----:B------:R-:W-:Y:S03]  /*1aa0*/  BSSY.RECONVERGENT B0, `(.L_x_23) ;  /* 0x0000014000007945 */ /* 0x000fe60003800200 */
[----:B------:R-:W-:Y:S01]  /*1ab0*/  FSEL R0, R21, -43.2170257568359375, !P4 ;  /* 0xc22cde3c15007808 */ /* 0x000fe20006000000 */
[----:B------:R-:W-:-:S04]  /*1ac0*/  FFMA R9, R4, -R9, 1 ;  /* 0x3f80000004097423 */ /* 0x000fc80000000809 */
[----:B------:R-:W-:Y:S01]  /*1ad0*/  FADD R15, R15, -R0 ;  /* 0x800000000f0f7221 */ /* 0x000fe20000000000 */
[----:B------:R-:W-:Y:S01]  /*1ae0*/  FFMA R0, R9, R4, 1.4326626062393188477 ;  /* 0x3fb7617d09007423 */ /* 0x000fe20000000004 */
[----:B------:R-:W-:Y:S02]  /*1af0*/  FADD R4, R3, 128 ;  /* 0x4300000003047421 */ /* 0x000fe40000000000 */
[----:B------:R-:W-:-:S03]  /*1b00*/  FADD R20, -R20, R15 ;  /* 0x0000000f14147221 */ /* 0x000fc60000000100 */
[----:B------:R-:W-:Y:S01]  /*1b10*/  FMNMX.NAN R4, R4, 255, PT ;  /* 0x437f000004047809 */ /* 0x000fe20003820000 */
[----:B------:R-:W1:Y:S01]  /*1b20*/  FCHK P0, R20, 0.69800102710723876953 ;  /* 0x3f32b03214007902 */ /* 0x000e620000000000 */
[----:B------:R-:W-:Y:S01]  /*1b30*/  FFMA R9, R0, R20, RZ ;  /* 0x0000001400097223 */ /* 0x000fe200000000ff */
[----:B0-----:R-:W-:-:S03]  /*1b40*/  SHF.R.U32.HI R12, RZ, 0x1, R12 ;  /* 0x00000001ff0c7819 */ /* 0x001fc6000001160c */
[----:B------:R-:W-:Y:S01]  /*1b50*/  FFMA R3, R9, -0.69800102710723876953, R20 ;  /* 0xbf32b03209037823 */ /* 0x000fe20000000014 */
[----:B------:R-:W-:-:S03]  /*1b60*/  FSEL R4, R4, RZ, P1 ;  /* 0x000000ff04047208 */ /* 0x000fc60000800000 */
[----:B------:R-:W-:Y:S01]  /*1b70*/  FFMA R0, R0, R3, R9 ;  /* 0x0000000300007223 */ /* 0x000fe20000000009 */
[----:B-1----:R-:W-:Y:S06]  /*1b80*/  @!P0 BRA `(.L_x_24) ;  /* 0x0000000000148947 */ /* 0x002fec0003800000 */
[----:B------:R-:W-:Y:S02]  /*1b90*/  HFMA2 R3, -RZ, RZ, 1.798828125, -0.131103515625 ;  /* 0x3f32b032ff037431 */ /* 0x000fe400000001ff */
[----:B------:R-:W-:Y:S01]  /*1ba0*/  IMAD.MOV.U32 R0, RZ, RZ, R20 ;  /* 0x000000ffff007224 */ /* 0x000fe200078e0014 */
[----:B------:R-:W-:-:S07]  /*1bb0*/  MOV R6, 0x1bd0 ;  /* 0x00001bd000067802 */ /* 0x000fce0000000f00 */
[----:B------:R-:W-:Y:S05]  /*1bc0*/  CALL.REL.NOINC `($__internal_0_$__cuda_sm3x_div_rn_noftz_f32_slowpath) ;  /* 0x0000000000907944 */ /* 0x000fea0003c00000 */
[----:B------:R-:W-:-:S07]  /*1bd0*/  IMAD.MOV.U32 R0, RZ, RZ, R3 ;  /* 0x000000ffff007224 */ /* 0x000fce00078e0003 */
.L_x_24:
[----:B------:R-:W-:Y:S05]  /*1be0*/  BSYNC.RECONVERGENT B0 ;  /* 0x0000000000007941 */ /* 0x000fea0003800200 */
.L_x_23:
[----:B------:R-:W-:Y:S01]  /*1bf0*/  FADD R6, R7, R2 ;  /* 0x0000000207067221 */ /* 0x000fe20000000000 */
[C---:B------:R-:W-:Y:S01]  /*1c00*/  FADD R2, R0.reuse, 128 ;  /* 0x4300000000027421 */ /* 0x040fe20000000000 */
[----:B------:R-:W-:Y:S01]  /*1c10*/  FSETP.GEU.AND P0, PT, R0, -128, PT ;  /* 0xc30000000000780b */ /* 0x000fe20003f0e000 */
[----:B------:R-:W-:Y:S01]  /*1c20*/  FADD R5, R10, R5 ;  /* 0x000000050a057221 */ /* 0x000fe20000000000 */
[----:B------:R-:W-:Y:S01]  /*1c30*/  FADD R13, R13, R6 ;  /* 0x000000060d0d7221 */ /* 0x000fe20000000000 */
[----:B------:R-:W-:Y:S01]  /*1c40*/  IMAD.MOV.U32 R17, RZ, RZ, RZ ;  /* 0x000000ffff117224 */ /* 0x000fe200078e00ff */
[----:B------:R-:W-:Y:S01]  /*1c50*/  FMNMX.NAN R2, R2, 255, PT ;  /* 0x437f000002027809 */ /* 0x000fe20003820000 */
[----:B------:R-:W-:Y:S01]  /*1c60*/  FADD R5, R4, R5 ;  /* 0x0000000504057221 */ /* 0x000fe20000000000 */
[----:B------:R-:W-:Y:S01]  /*1c70*/  FADD R13, R22, R13 ;  /* 0x0000000d160d7221 */ /* 0x000fe20000000000 */
[----:B------:R-:W-:Y:S01]  /*1c80*/  R2UR UR6, R18 ;  /* 0x00000000120672ca */ /* 0x000fe200000e0000 */
[----:B------:R-:W-:Y:S01]  /*1c90*/  UMOV UR4, URZ ;  /* 0x000000ff00047c82 */ /* 0x000fe20008000000 */
[----:B------:R-:W-:Y:S01]  /*1ca0*/  FSEL R0, R2, RZ, P0 ;  /* 0x000000ff02007208 */ /* 0x000fe20000000000 */
[----:B------:R-:W-:Y:S01]  /*1cb0*/  FMUL R13, R13, 0.25 ;  /* 0x3e8000000d0d7820 */ /* 0x000fe20000400000 */
[----:B------:R-:W0:Y:S01]  /*1cc0*/  LDC.64 R2, c[0x0][0x3a0] ;  /* 0x0000e800ff027b82 */ /* 0x000e220000000a00 */
[----:B------:R-:W-:-:S02]  /*1cd0*/  R2UR UR7, R19 ;  /* 0x00000000130772ca */ /* 0x000fc400000e0000 */
[----:B------:R-:W-:Y:S01]  /*1ce0*/  FADD R0, R0, R5 ;  /* 0x0000000500007221 */ /* 0x000fe20000000000 */
[C---:B------:R-:W-:Y:S02]  /*1cf0*/  FSETP.GEU.AND P0, PT, R13.reuse, RZ, PT ;  /* 0x000000ff0d00720b */ /* 0x040fe40003f0e000 */
[----:B------:R-:W-:Y:S01]  /*1d00*/  FMNMX.NAN R13, R13, 255, PT ;  /* 0x437f00000d0d7809 */ /* 0x000fe20003820000 */
[----:B------:R-:W-:Y:S01]  /*1d10*/  FMUL R4, R0, 0.25 ;  /* 0x3e80000000047820 */ /* 0x000fe20000400000 */
[----:B------:R-:W-:Y:S02]  /*1d20*/  R2UR UR8, R18 ;  /* 0x00000000120872ca */ /* 0x000fe400000e0000 */
[----:B------:R-:W-:Y:S01]  /*1d30*/  FSEL R0, R13, RZ, P0 ;  /* 0x000000ff0d007208 */ /* 0x000fe20000000000 */
[----:B------:R-:W-:Y:S01]  /*1d40*/  IMAD.WIDE.U32 R12, R23, R12, R16 ;  /* 0x0000000c170c7225 */ /* 0x000fe200078e0010 */
[C---:B------:R-:W-:Y:S02]  /*1d50*/  FSETP.GEU.AND P0, PT, R4.reuse, RZ, PT ;  /* 0x000000ff0400720b */ /* 0x040fe40003f0e000 */
[----:B------:R-:W-:Y:S01]  /*1d60*/  FMNMX.NAN R4, R4, 255, PT ;  /* 0x437f000004047809 */ /* 0x000fe20003820000 */
[----:B------:R-:W1:Y:S01]  /*1d70*/  F2I.U32.TRUNC.NTZ R5, R0 ;  /* 0x0000000000057305 */ /* 0x000e62000020f000 */
[----:B------:R-:W-:Y:S01]  /*1d80*/  R2UR UR9, R19 ;  /* 0x00000000130972ca */ /* 0x000fe200000e0000 */
[----:B------:R-:W-:Y:S01]  /*1d90*/  VIADD R6, R13, UR4 ;  /* 0x000000040d067c36 */ /* 0x000fe20008000000 */
[----:B------:R-:W-:-:S05]  /*1da0*/  FSEL R4, R4, RZ, P0 ;  /* 0x000000ff04047208 */ /* 0x000fca0000000000 */
[----:B------:R-:W2:Y:S01]  /*1db0*/  F2I.U32.TRUNC.NTZ R7, R4 ;  /* 0x0000000400077305 */ /* 0x000ea2000020f000 */
[----:B0-----:R-:W-:-:S04]  /*1dc0*/  IADD3 R2, P0, P1, R2, UR38, R12 ;  /* 0x0000002602027c10 */ /* 0x001fc8000f91e00c */
[----:B------:R-:W-:-:S05]  /*1dd0*/  IADD3.X R3, PT, PT, R3, UR41, R6, P0, P1 ;  /* 0x0000002903037c10 */ /* 0x000fca00087e2406 */
[----:B-1----:R-:W-:Y:S04]  /*1de0*/  STG.E.U8 desc[UR6][R2.64], R5 ;  /* 0x0000000502007986 */ /* 0x002fe8000c101106 */
[----:B--2---:R-:W-:Y:S01]  /*1df0*/  STG.E.U8 desc[UR8][R2.64+0x1], R7 ;  /* 0x0000010702007986 */ /* 0x004fe2000c101108 */
[----:B------:R-:W-:Y:S05]  /*1e00*/  EXIT ;  /* 0x000000000000794d */ /* 0x000fea0003800000 */
        .weak           $__internal_0_$__cuda_sm3x_div_rn_noftz_f32_slowpath
        .type           $__internal_0_$__cuda_sm3x_div_rn_noftz_f32_slowpath,@function
        .size           $__internal_0_$__cuda_sm3x_div_rn_noftz_f32_slowpath,(.L_x_37 - $__internal_0_$__cuda_sm3x_div_rn_noftz_f32_slowpath)
$__internal_0_$__cuda_sm3x_div_rn_noftz_f32_slowpath:
[----:B------:R-:W-:Y:S01]  /*1e10*/  SHF.R.U32.HI R8, RZ, 0x17, R3 ;  /* 0x00000017ff087819 */ /* 0x000fe20000011603 */
[----:B------:R-:W-:Y:S01]  /*1e20*/  BSSY.RECONVERGENT B1, `(.L_x_25) ;  /* 0x0000063000017945 */ /* 0x000fe20003800200 */
[----:B------:R-:W-:Y:S02]  /*1e30*/  SHF.R.U32.HI R25, RZ, 0x17, R0 ;  /* 0x00000017ff197819 */ /* 0x000fe40000011600 */
[----:B------:R-:W-:Y:S02]  /*1e40*/  LOP3.LUT R8, R8, 0xff, RZ, 0xc0, !PT ;  /* 0x000000ff08087812 */ /* 0x000fe400078ec0ff */
[----:B------:R-:W-:Y:S02]  /*1e50*/  LOP3.LUT R25, R25, 0xff, RZ, 0xc0, !PT ;  /* 0x000000ff19197812 */ /* 0x000fe400078ec0ff */
[----:B------:R-:W-:-:S03]  /*1e60*/  IADD3 R9, PT, PT, R8, -0x1, RZ ;  /* 0xffffffff08097810 */ /* 0x000fc60007ffe0ff */
[----:B------:R-:W-:Y:S01]  /*1e70*/  VIADD R26, R25, 0xffffffff ;  /* 0xffffffff191a7836 */ /* 0x000fe20000000000 */
[----:B------:R-:W-:-:S04]  /*1e80*/  ISETP.GT.U32.AND P0, PT, R9, 0xfd, PT ;  /* 0x000000fd0900780c */ /* 0x000fc80003f04070 */
[----:B------:R-:W-:-:S13]  /*1e90*/  ISETP.GT.U32.OR P0, PT, R26, 0xfd, P0 ;  /* 0x000000fd1a00780c */ /* 0x000fda0000704470 */
[----:B------:R-:W-:Y:S01]  /*1ea0*/  @!P0 IMAD.MOV.U32 R9, RZ, RZ, RZ ;  /* 0x000000ffff098224 */ /* 0x000fe200078e00ff */
[----:B------:R-:W-:Y:S06]  /*1eb0*/  @!P0 BRA `(.L_x_26) ;  /* 0x0000000000608947 */ /* 0x000fec0003800000 */
[----:B------:R-:W-:Y:S02]  /*1ec0*/  FSETP.GTU.FTZ.AND P0, PT, |R0|, +INF , PT ;  /* 0x7f8000000000780b */ /* 0x000fe40003f1c200 */
[----:B------:R-:W-:-:S04]  /*1ed0*/  FSETP.GTU.FTZ.AND P1, PT, |R3|, +INF , PT ;  /* 0x7f8000000300780b */ /* 0x000fc80003f3c200 */
[----:B------:R-:W-:-:S13]  /*1ee0*/  PLOP3.LUT P0, PT, P0, P1, PT, 0xf8, 0x8f ;  /* 0x00000000008f781c */ /* 0x000fda0000703f70 */
[----:B------:R-:W-:Y:S05]  /*1ef0*/  @P0 BRA `(.L_x_27) ;  /* 0x0000000400500947 */ /* 0x000fea0003800000 */
[----:B------:R-:W-:-:S13]  /*1f00*/  LOP3.LUT P0, RZ, R3, 0x7fffffff, R0, 0xc8, !PT ;  /* 0x7fffffff03ff7812 */ /* 0x000fda000780c800 */
[----:B------:R-:W-:Y:S05]  /*1f10*/  @!P0 BRA `(.L_x_28) ;  /* 0x0000000400408947 */ /* 0x000fea0003800000 */
[C---:B------:R-:W-:Y:S02]  /*1f20*/  FSETP.NEU.FTZ.AND P5, PT, |R0|.reuse, +INF , PT ;  /* 0x7f8000000000780b */ /* 0x040fe40003fbd200 */
[----:B------:R-:W-:Y:S02]  /*1f30*/  FSETP.NEU.FTZ.AND P1, PT, |R3|, +INF , PT ;  /* 0x7f8000000300780b */ /* 0x000fe40003f3d200 */
[----:B------:R-:W-:-:S11]  /*1f40*/  FSETP.NEU.FTZ.AND P0, PT, |R0|, +INF , PT ;  /* 0x7f8000000000780b */ /* 0x000fd60003f1d200 */
[----:B------:R-:W-:Y:S05]  /*1f50*/  @!P1 BRA !P5, `(.L_x_28) ;  /* 0x0000000400309947 */ /* 0x000fea0006800000 */
[----:B------:R-:W-:-:S04]  /*1f60*/  LOP3.LUT P5, RZ, R0, 0x7fffffff, RZ, 0xc0, !PT ;  /* 0x7fffffff00ff7812 */ /* 0x000fc800078ac0ff */
[----:B------:R-:W-:-:S13]  /*1f70*/  PLOP3.LUT P1, PT, P1, P5, PT, 0x2f, 0xf2 ;  /* 0x0000000000f2781c */ /* 0x000fda0000f2a577 */
[----:B------:R-:W-:Y:S05]  /*1f80*/  @P1 BRA `(.L_x_29) ;  /* 0x00000004001c1947 */ /* 0x000fea0003800000 */
[----:B------:R-:W-:-:S04]  /*1f90*/  LOP3.LUT P1, RZ, R3, 0x7fffffff, RZ, 0xc0, !PT ;  /* 0x7fffffff03ff7812 */ /* 0x000fc8000782c0ff */
[----:B------:R-:W-:-:S13]  /*1fa0*/  PLOP3.LUT P0, PT, P0, P1, PT, 0x2f, 0xf2 ;  /* 0x0000000000f2781c */ /* 0x000fda0000702577 */
[----:B------:R-:W-:Y:S05]  /*1fb0*/  @P0 BRA `(.L_x_30) ;  /* 0x0000000400040947 */ /* 0x000fea0003800000 */
[----:B------:R-:W-:Y:S01]  /*1fc0*/  ISETP.GE.AND P0, PT, R26, RZ, PT ;  /* 0x000000ff1a00720c */ /* 0x000fe20003f06270 */
[----:B------:R-:W-:-:S05]  /*1fd0*/  VIADD R9, R8, 0xffffffff ;  /* 0xffffffff08097836 */ /* 0x000fca0000000000 */
[----:B------:R-:W-:-:S07]  /*1fe0*/  ISETP.GE.AND P1, PT, R9, RZ, PT ;  /* 0x000000ff0900720c */ /* 0x000fce0003f26270 */
[----:B------:R-:W-:Y:S01]  /*1ff0*/  @P0 MOV R9, RZ ;  /* 0x000000ff00090202 */ /* 0x000fe20000000f00 */
[----:B------:R-:W-:Y:S02]  /*2000*/  @!P0 IMAD.MOV.U32 R9, RZ, RZ, -0x40 ;  /* 0xffffffc0ff098424 */ /* 0x000fe400078e00ff */
[----:B------:R-:W-:-:S03]  /*2010*/  @!P0 FFMA R0, R0, 1.84467440737095516160e+19, RZ ;  /* 0x5f80000000008823 */ /* 0x000fc600000000ff */
[----:B------:R-:W-:Y:S01]  /*2020*/  @!P1 FFMA R3, R3, 1.84467440737095516160e+19, RZ ;  /* 0x5f80000003039823 */ /* 0x000fe200000000ff */
[----:B------:R-:W-:-:S07]  /*2030*/  @!P1 VIADD R9, R9, 0x40 ;  /* 0x0000004009099836 */ /* 0x000fce0000000000 */
.L_x_26:
[----:B------:R-:W-:Y:S01]  /*2040*/  LEA R26, R8, 0xc0800000, 0x17 ;  /* 0xc0800000081a7811 */ /* 0x000fe200078eb8ff */
[----:B------:R-:W-:Y:S01]  /*2050*/  BSSY.RECONVERGENT B2, `(.L_x_31) ;  /* 0x0000036000027945 */ /* 0x000fe20003800200 */
[----:B------:R-:W-:-:S03]  /*2060*/  IADD3 R25, PT, PT, R25, -0x7f, RZ ;  /* 0xffffff8119197810 */ /* 0x000fc60007ffe0ff */
[----:B------:R-:W-:Y:S02]  /*2070*/  IMAD.IADD R29, R3, 0x1, -R26 ;  /* 0x00000001031d7824 */ /* 0x000fe400078e0a1a */
[----:B------:R-:W-:Y:S02]  /*2080*/  IMAD R0, R25, -0x800000, R0 ;  /* 0xff80000019007824 */ /* 0x000fe400078e0200 */
[----:B------:R-:W0:Y:S01]  /*2090*/  MUFU.RCP R26, R29 ;  /* 0x0000001d001a7308 */ /* 0x000e220000001000 */
[----:B------:R-:W-:-:S04]  /*20a0*/  FADD.FTZ R27, -R29, -RZ ;  /* 0x800000ff1d1b7221 */ /* 0x000fc80000010100 */
[----:B0-----:R-:W-:-:S04]  /*20b0*/  FFMA R3, R26, R27, 1 ;  /* 0x3f8000001a037423 */ /* 0x001fc8000000001b */
[----:B------:R-:W-:-:S04]  /*20c0*/  FFMA R3, R26, R3, R26 ;  /* 0x000000031a037223 */ /* 0x000fc8000000001a */
[----:B------:R-:W-:-:S04]  /*20d0*/  FFMA R26, R0, R3, RZ ;  /* 0x00000003001a7223 */ /* 0x000fc800000000ff */
[----:B------:R-:W-:-:S04]  /*20e0*/  FFMA R28, R27, R26, R0 ;  /* 0x0000001a1b1c7223 */ /* 0x000fc80000000000 */
[----:B------:R-:W-:Y:S01]  /*20f0*/  FFMA R28, R3, R28, R26 ;  /* 0x0000001c031c7223 */ /* 0x000fe2000000001a */
[----:B------:R-:W-:-:S03]  /*2100*/  IADD3 R26, PT, PT, R25, 0x7f, -R8 ;  /* 0x0000007f191a7810 */ /* 0x000fc60007ffe808 */
[----:B------:R-:W-:Y:S02]  /*2110*/  FFMA R27, R27, R28, R0 ;  /* 0x0000001c1b1b7223 */ /* 0x000fe40000000000 */
[----:B------:R-:W-:Y:S02]  /*2120*/  IMAD.IADD R9, R26, 0x1, R9 ;  /* 0x000000011a097824 */ /* 0x000fe400078e0209 */
[----:B------:R-:W-:-:S05]  /*2130*/  FFMA R0, R3, R27, R28 ;  /* 0x0000001b03007223 */ /* 0x000fca000000001c */
[----:B------:R-:W-:-:S04]  /*2140*/  SHF.R.U32.HI R8, RZ, 0x17, R0 ;  /* 0x00000017ff087819 */ /* 0x000fc80000011600 */
[----:B------:R-:W-:-:S05]  /*2150*/  LOP3.LUT R8, R8, 0xff, RZ, 0xc0, !PT ;  /* 0x000000ff08087812 */ /* 0x000fca00078ec0ff */
[----:B------:R-:W-:-:S04]  /*2160*/  IMAD.IADD R8, R8, 0x1, R9 ;  /* 0x0000000108087824 */ /* 0x000fc800078e0209 */
[----:B------:R-:W-:-:S05]  /*2170*/  VIADD R25, R8, 0xffffffff ;  /* 0xffffffff08197836 */ /* 0x000fca0000000000 */
[----:B------:R-:W-:-:S13]  /*2180*/  ISETP.GE.U32.AND P0, PT, R25, 0xfe, PT ;  /* 0x000000fe1900780c */ /* 0x000fda0003f06070 */
[----:B------:R-:W-:Y:S05]  /*2190*/  @!P0 BRA `(.L_x_32) ;  /* 0x0000000000808947 */ /* 0x000fea0003800000 */
[----:B------:R-:W-:-:S13]  /*21a0*/  ISETP.GT.AND P0, PT, R8, 0xfe, PT ;  /* 0x000000fe0800780c */ /* 0x000fda0003f04270 */
[----:B------:R-:W-:Y:S05]  /*21b0*/  @P0 BRA `(.L_x_33) ;  /* 0x00000000006c0947 */ /* 0x000fea0003800000 */
[----:B------:R-:W-:-:S13]  /*21c0*/  ISETP.GE.AND P0, PT, R8, 0x1, PT ;  /* 0x000000010800780c */ /* 0x000fda0003f06270 */
[----:B------:R-:W-:Y:S05]  /*21d0*/  @P0 BRA `(.L_x_34) ;  /* 0x0000000000740947 */ /* 0x000fea0003800000 */
[----:B------:R-:W-:Y:S02]  /*21e0*/  ISETP.GE.AND P0, PT, R8, -0x18, PT ;  /* 0xffffffe80800780c */ /* 0x000fe40003f06270 */
[----:B------:R-:W-:-:S11]  /*21f0*/  LOP3.LUT R0, R0, 0x80000000, RZ, 0xc0, !PT ;  /* 0x8000000000007812 */ /* 0x000fd600078ec0ff */
[----:B------:R-:W-:Y:S05]  /*2200*/  @!P0 BRA `(.L_x_34) ;  /* 0x0000000000688947 */ /* 0x000fea0003800000 */
[CCC-:B------:R-:W-:Y:S01]  /*2210*/  FFMA.RZ R9, R3.reuse, R27.reuse, R28.reuse ;  /* 0x0000001b03097223 */ /* 0x1c0fe2000000c01c */
[CCC-:B------:R-:W-:Y:S01]  /*2220*/  FFMA.RP R25, R3.reuse, R27.reuse, R28.reuse ;  /* 0x0000001b03197223 */ /* 0x1c0fe2000000801c */
[----:B------:R-:W-:Y:S01]  /*2230*/  FFMA.RM R28, R3, R27, R28 ;  /* 0x0000001b031c7223 */ /* 0x000fe2000000401c */
[C---:B------:R-:W-:Y:S02]  /*2240*/  IADD3 R3, PT, PT, R8.reuse, 0x20, RZ ;  /* 0x0000002008037810 */ /* 0x040fe40007ffe0ff */
[----:B------:R-:W-:Y:S02]  /*2250*/  LOP3.LUT R9, R9, 0x7fffff, RZ, 0xc0, !PT ;  /* 0x007fffff09097812 */ /* 0x000fe400078ec0ff */
[C---:B------:R-:W-:Y:S02]  /*2260*/  ISETP.NE.AND P5, PT, R8.reuse, RZ, PT ;  /* 0x000000ff0800720c */ /* 0x040fe40003fa5270 */
[----:B------:R-:W-:Y:S02]  /*2270*/  LOP3.LUT R26, R9, 0x800000, RZ, 0xfc, !PT ;  /* 0x00800000091a7812 */ /* 0x000fe400078efcff */
[----:B------:R-:W-:Y:S01]  /*2280*/  ISETP.NE.AND P1, PT, R8, RZ, PT ;  /* 0x000000ff0800720c */ /* 0x000fe20003f25270 */
[----:B------:R-:W-:Y:S01]  /*2290*/  IMAD.MOV R8, RZ, RZ, -R8 ;  /* 0x000000ffff087224 */ /* 0x000fe200078e0a08 */
[----:B------:R-:W-:-:S02]  /*22a0*/  SHF.L.U32 R3, R26, R3, RZ ;  /* 0x000000031a037219 */ /* 0x000fc400000006ff */
[----:B------:R-:W-:Y:S02]  /*22b0*/  FSETP.NEU.FTZ.AND P0, PT, R25, R28, PT ;  /* 0x0000001c1900720b */ /* 0x000fe40003f1d000 */
[----:B------:R-:W-:Y:S02]  /*22c0*/  SEL R9, R8, RZ, P5 ;  /* 0x000000ff08097207 */ /* 0x000fe40002800000 */
[----:B------:R-:W-:Y:S02]  /*22d0*/  ISETP.NE.AND P1, PT, R3, RZ, P1 ;  /* 0x000000ff0300720c */ /* 0x000fe40000f25270 */
[----:B------:R-:W-:Y:S02]  /*22e0*/  SHF.R.U32.HI R9, RZ, R9, R26 ;  /* 0x00000009ff097219 */ /* 0x000fe4000001161a */
[----:B------:R-:W-:Y:S02]  /*22f0*/  PLOP3.LUT P0, PT, P0, P1, PT, 0xf8, 0x8f ;  /* 0x00000000008f781c */ /* 0x000fe40000703f70 */
[----:B------:R-:W-:-:S02]  /*2300*/  SHF.R.U32.HI R3, RZ, 0x1, R9 ;  /* 0x00000001ff037819 */ /* 0x000fc40000011609 */
[----:B------:R-:W-:-:S04]  /*2310*/  SEL R8, RZ, 0x1, !P0 ;  /* 0x00000001ff087807 */ /* 0x000fc80004000000 */
[----:B------:R-:W-:-:S04]  /*2320*/  LOP3.LUT R8, R8, 0x1, R3, 0xf8, !PT ;  /* 0x0000000108087812 */ /* 0x000fc800078ef803 */
[----:B------:R-:W-:-:S05]  /*2330*/  LOP3.LUT R8, R8, R9, RZ, 0xc0, !PT ;  /* 0x0000000908087212 */ /* 0x000fca00078ec0ff */
[----:B------:R-:W-:-:S05]  /*2340*/  IMAD.IADD R3, R3, 0x1, R8 ;  /* 0x0000000103037824 */ /* 0x000fca00078e0208 */
[----:B------:R-:W-:Y:S01]  /*2350*/  LOP3.LUT R0, R3, R0, RZ, 0xfc, !PT ;  /* 0x0000000003007212 */ /* 0x000fe200078efcff */
[----:B------:R-:W-:Y:S06]  /*2360*/  BRA `(.L_x_34) ;  /* 0x0000000000107947 */ /* 0x000fec0003800000 */
.L_x_33:
[----:B------:R-:W-:-:S04]  /*2370*/  LOP3.LUT R0, R0, 0x80000000, RZ, 0xc0, !PT ;  /* 0x8000000000007812 */ /* 0x000fc800078ec0ff */
[----:B------:R-:W-:Y:S01]  /*2380*/  LOP3.LUT R0, R0, 0x7f800000, RZ, 0xfc, !PT ;  /* 0x7f80000000007812 */ /* 0x000fe200078efcff */
[----:B------:R-:W-:Y:S06]  /*2390*/  BRA `(.L_x_34) ;  /* 0x0000000000047947 */ /* 0x000fec0003800000 */
.L_x_32:
[----:B------:R-:W-:-:S07]  /*23a0*/  IMAD R0, R9, 0x800000, R0 ;  /* 0x0080000009007824 */ /* 0x000fce00078e0200 */
.L_x_34:
[----:B------:R-:W-:Y:S05]  /*23b0*/  BSYNC.RECONVERGENT B2 ;  /* 0x0000000000027941 */ /* 0x000fea0003800200 */
.L_x_31:
[----:B------:R-:W-:Y:S05]  /*23c0*/  BRA `(.L_x_35) ;  /* 0x0000000000207947 */ /* 0x000fea0003800000 */
.L_x_30:
[----:B------:R-:W-:-:S04]  /*23d0*/  LOP3.LUT R0, R3, 0x80000000, R0, 0x48, !PT ;  /* 0x8000000003007812 */ /* 0x000fc800078e4800 */
[----:B------:R-:W-:Y:S01]  /*23e0*/  LOP3.LUT R0, R0, 0x7f800000, RZ, 0xfc, !PT ;  /* 0x7f80000000007812 */ /* 0x000fe200078efcff */
[----:B------:R-:W-:Y:S06]  /*23f0*/  BRA `(.L_x_35) ;  /* 0x0000000000147947 */ /* 0x000fec0003800000 */
.L_x_29:
[----:B------:R-:W-:Y:S01]  /*2400*/  LOP3.LUT R0, R3, 0x80000000, R0, 0x48, !PT ;  /* 0x8000000003007812 */ /* 0x000fe200078e4800 */
[----:B------:R-:W-:Y:S06]  /*2410*/  BRA `(.L_x_35) ;  /* 0x00000000000c7947 */ /* 0x000fec0003800000 */
.L_x_28:
[----:B------:R-:W0:Y:S01]  /*2420*/  MUFU.RSQ R0, -QNAN ;  /* 0xffc0000000007908 */ /* 0x000e220000001400 */
[----:B------:R-:W-:Y:S05]  /*2430*/  BRA `(.L_x_35) ;  /* 0x0000000000047947 */ /* 0x000fea0003800000 */
.L_x_27:
[----:B------:R-:W-:-:S07]  /*2440*/  FADD.FTZ R0, R0, R3 ;  /* 0x0000000300007221 */ /* 0x000fce0000010000 */
.L_x_35:
[----:B------:R-:W-:Y:S05]  /*2450*/  BSYNC.RECONVERGENT B1 ;  /* 0x0000000000017941 */ /* 0x000fea0003800200 */
.L_x_25:
[----:B------:R-:W-:Y:S01]  /*2460*/  IMAD.MOV.U32 R8, RZ, RZ, R6 ;  /* 0x000000ffff087224 */ /* 0x000fe200078e0006 */
[----:B0-----:R-:W-:Y:S01]  /*2470*/  MOV R3, R0 ;  /* 0x0000000000037202 */ /* 0x001fe20000000f00 */
[----:B------:R-:W-:-:S04]  /*2480*/  IMAD.MOV.U32 R9, RZ, RZ, 0x0 ;  /* 0x00000000ff097424 */ /* 0x000fc800078e00ff */
[----:B------:R-:W-:Y:S05]  /*2490*/  RET.REL.NODEC R8 `(rgb2yuv) ;  /* 0xffffffd808d87950 */ /* 0x000fea0003c3ffff */
.L_x_36:
        /* <DEDUP_REMOVED lines=14> */
.L_x_37:


//--------------------- .nv.global.init           --------------------------
	.section	.nv.global.init,"aw",@progbits
.nv.global.init:
	.type		$str$4,@object
	.size		$str$4,($str$7 - $str$4)
$str$4:
        /*0000*/ 	.byte	0x77, 0x69, 0x64, 0x74, 0x68, 0x20, 0x3c, 0x3d, 0x20, 0x34, 0x30, 0x39, 0x36, 0x00
	.type		$str$7,@object
	.size		$str$7,($str - $str$7)
$str$7:
        /*000e*/ 	.byte	0x70, 0x69, 0x74, 0x63, 0x68, 0x20, 0x3c, 0x3d, 0x20, 0x34, 0x30, 0x39, 0x36, 0x00
	.type		$str,@object
	.size		$str,($str$5 - $str)
$str:
        /*001c*/ 	.byte	0x70, 0x69, 0x74, 0x63, 0x68, 0x20, 0x3e, 0x3d, 0x20, 0x77, 0x69, 0x64, 0x74, 0x68, 0x00
	.type		$str$5,@object
	.size		$str$5,($str$6 - $str$5)
$str$5:
        /*002b*/ 	.byte	0x68, 0x65, 0x69, 0x67, 0x68, 0x74, 0x20, 0x3c, 0x3d, 0x20, 0x34, 0x30, 0x39, 0x36, 0x00
	.type		$str$6,@object
	.size		$str$6,($str$1 - $str$6)
$str$6:
        /*003a*/ 	.byte	0x63, 0x20, 0x3d, 0x3d, 0x20, 0x33, 0x20, 0x7c, 0x7c, 0x20, 0x63, 0x20, 0x3d, 0x3d, 0x20, 0x34
        /*004a*/ 	.byte	0x00
	.type		$str$1,@object
	.size		$str$1,(__unnamed_2 - $str$1)
$str$1:
        /*004b*/ 	.byte	0x2f, 0x74, 0x6d, 0x70, 0x2f, 0x73, 0x61, 0x73, 0x73, 0x5f, 0x63, 0x75, 0x5f, 0x6b, 0x62, 0x77
        /*005b*/ 	.byte	0x65, 0x69, 0x38, 0x32, 0x5f, 0x2f, 0x6b, 0x2e, 0x63, 0x75, 0x00
	.type		__unnamed_2,@object
	.size		__unnamed_2,(__unnamed_1 - __unnamed_2)
__unnamed_2:
        /*0066*/ 	.byte	0x76, 0x6f, 0x69, 0x64, 0x20, 0x79, 0x75, 0x76, 0x32, 0x72, 0x67, 0x62, 0x28, 0x63, 0x6f, 0x6e
        /*0076*/ 	.byte	0x73, 0x74, 0x20, 0x75, 0x6e, 0x73, 0x69, 0x67, 0x6e, 0x65, 0x64, 0x20, 0x63, 0x68, 0x61, 0x72
        /*0086*/ 	.byte	0x20, 0x2a, 0x2c, 0x20, 0x75, 0x6e, 0x73, 0x69, 0x67, 0x6e, 0x65, 0x64, 0x20, 0x6c, 0x6f, 0x6e
        /*0096*/ 	.byte	0x67, 0x2c, 0x20, 0x75, 0x6e, 0x73, 0x69, 0x67, 0x6e, 0x65, 0x64, 0x20, 0x6c, 0x6f, 0x6e, 0x67
        /*00a6*/ 	.byte	0x2c, 0x20, 0x75, 0x6e, 0x73, 0x69, 0x67, 0x6e, 0x65, 0x64, 0x20, 0x69, 0x6e, 0x74, 0x2c, 0x20
        /*00b6*/ 	.byte	0x75, 0x6e, 0x73, 0x69, 0x67, 0x6e, 0x65, 0x64, 0x20, 0x63, 0x68, 0x61, 0x72, 0x20, 0x2a, 0x29
        /*00c6*/ 	.byte	0x00
	.type		__unnamed_1,@object
	.size		__unnamed_1,(.L_0 - __unnamed_1)
__unnamed_1:
        /*00c7*/ 	.byte	0x76, 0x6f, 0x69, 0x64, 0x20, 0x72, 0x67, 0x62, 0x32, 0x79, 0x75, 0x76, 0x28, 0x63, 0x6f, 0x6e
        /*00d7*/ 	.byte	0x73, 0x74, 0x20, 0x75, 0x6e, 0x73, 0x69, 0x67, 0x6e, 0x65, 0x64, 0x20, 0x63, 0x68, 0x61, 0x72
        /*00e7*/ 	.byte	0x20, 0x2a, 0x2c, 0x20, 0x75, 0x6e, 0x73, 0x69, 0x67, 0x6e, 0x65, 0x64, 0x20, 0x6c, 0x6f, 0x6e
        /*00f7*/ 	.byte	0x67, 0x2c, 0x20, 0x75, 0x6e, 0x73, 0x69, 0x67, 0x6e, 0x65, 0x64, 0x20, 0x6c, 0x6f, 0x6e, 0x67
        /*0107*/ 	.byte	0x2c, 0x20, 0x75, 0x6e, 0x73, 0x69, 0x67, 0x6e, 0x65, 0x64, 0x20, 0x6c, 0x6f, 0x6e, 0x67, 0x2c
        /*0117*/ 	.byte	0x20, 0x75, 0x6e, 0x73, 0x69, 0x67, 0x6e, 0x65, 0x64, 0x20, 0x63, 0x68, 0x61, 0x72, 0x20, 0x2a
        /*0127*/ 	.byte	0x2c, 0x20, 0x75, 0x6e, 0x73, 0x69, 0x67, 0x6e, 0x65, 0x64, 0x20, 0x69, 0x6e, 0x74, 0x29, 0x00
.L_0:


//--------------------- .nv.shared.reserved.0     --------------------------
	.section	.nv.shared.reserved.0,"aw",@nobits
	.weak		__nv_reservedSMEM_offset_0_alias
	.size		__nv_reservedSMEM_offset_0_alias, 0, 64
	.other		__nv_reservedSMEM_offset_0_alias,@"STO_CUDA_RESERVED_SHARED STV_DEFAULT"
__nv_reservedSMEM_offset_0_alias:
	.zero		0
	.zero		64


//--------------------- .nv.constant0.yuv2rgb     --------------------------
	.section	.nv.constant0.yuv2rgb,"a",@progbits
	.sectionflags	@""
	.align	4
.nv.constant0.yuv2rgb:
	.zero		936


//--------------------- .nv.constant0.rgb2yuv     --------------------------
	.section	.nv.constant0.rgb2yuv,"a",@progbits
	.sectionflags	@""
	.align	4
.nv.constant0.rgb2yuv:
	.zero		940


//--------------------- SYMBOLS --------------------------

	.type		.nv.reservedSmem.offset0,@object
	.size		.nv.reservedSmem.offset0,0x4
	.type		__assertfail,@function
